// auto-generated by cutlass_sweep.gemm — config: {"arch": "sm_90", "cluster_m": 1, "cluster_n": 1, "dtype": "e5m2", "dtype_b": "e5m2", "layout": "nt", "stages": 7, "tile_k": 32, "tile_m": 128, "tile_n": 256}
#include "cutlass/cutlass.h"
#include "cutlass/gemm/collective/collective_builder.hpp"
#include "cutlass/gemm/device/gemm_universal_adapter.h"
#include "cutlass/gemm/kernel/gemm_universal.hpp"
#include "cutlass/epilogue/collective/collective_builder.hpp"

using ElemA = cutlass::float_e5m2_t;
using ElemB = cutlass::float_e5m2_t;
using ElemCD = cutlass::float_e5m2_t;
using Acc  = float;
using TileShape    = cute::Shape<cute::_128, cute::_256, cute::_32>;
using ClusterShape = cute::Shape<cute::_1, cute::_1, cute::_1>;

using CollectiveEpilogue = typename cutlass::epilogue::collective::CollectiveBuilder<
    cutlass::arch::Sm90, cutlass::arch::OpClassTensorOp,
    TileShape, ClusterShape,
    cutlass::epilogue::collective::EpilogueTileAuto,
    Acc, Acc,
    ElemCD, cutlass::layout::RowMajor, 128 / cutlass::sizeof_bits<ElemCD>::value,
    ElemCD, cutlass::layout::RowMajor, 128 / cutlass::sizeof_bits<ElemCD>::value,
    cutlass::epilogue::collective::EpilogueScheduleAuto
  >::CollectiveOp;

using CollectiveMainloop = typename cutlass::gemm::collective::CollectiveBuilder<
    cutlass::arch::Sm90, cutlass::arch::OpClassTensorOp,
    ElemA, cutlass::layout::RowMajor, 128 / cutlass::sizeof_bits<ElemA>::value,
    ElemB, cutlass::layout::ColumnMajor, 128 / cutlass::sizeof_bits<ElemB>::value,
    Acc,
    TileShape, ClusterShape,
    cutlass::gemm::collective::StageCount<7>,
    cutlass::gemm::collective::KernelScheduleAuto
  >::CollectiveOp;

using GemmKernel = cutlass::gemm::kernel::GemmUniversal<
    cute::Shape<int,int,int,int>,
    CollectiveMainloop,
    CollectiveEpilogue
>;
using Gemm = cutlass::gemm::device::GemmUniversalAdapter<GemmKernel>;

// Force the device kernel symbol into the cubin without needing a host main.
auto* _anchor = &cutlass::device_kernel<GemmKernel>;


// ===== COMPILED SASS (sm_90a) =====

	.target	sm_90a

	.elftype	@"ET_EXEC"


//--------------------- .note.nv.tkinfo           --------------------------
	.section	.note.nv.tkinfo,"",@"SHT_NOTE"
	.sectionflags	@"SHF_NOTE_NV_TKINFO"
	.tkinfo
        /*0018*/ 	.word	0x00000002
        /*0030*/ 	.string	""
        /*0030*/ 	.string	"ptxas"
        /*0030*/ 	.string	"Cuda compilation tools, release 13.0, V13.0.88"
        /*0030*/ 	.string	"Build cuda_13.0.r13.0/compiler.36424714_0"
        /*0030*/ 	.string	"-arch sm_90a -m 64 "



//--------------------- .note.nv.cuinfo           --------------------------
	.section	.note.nv.cuinfo,"",@"SHT_NOTE"
	.sectionflags	@"SHF_NOTE_NV_CUINFO"
        /*0018*/ 	.short	0x0002
        /*001a*/ 	.short	0x005a
        /*001c*/ 	.short	0x0082
	.zero		2


//--------------------- .nv.info                  --------------------------
	.section	.nv.info,"",@"SHT_CUDA_INFO"
	.align	4


	//----- nvinfo : EIATTR_REGCOUNT
	.align		4
        /*0000*/ 	.byte	0x04, 0x2f
        /*0002*/ 	.short	(.L_12 - .L_11)
	.align		4
.L_11:
        /*0004*/ 	.word	index@(_ZN7cutlass13device_kernelINS_4gemm6kernel13GemmUniversalIN4cute5tupleIJiiiiEEENS1_10collective13CollectiveMmaINS1_37MainloopSm90TmaGmmaWarpSpecializedFP8ILi7ENS5_IJNS4_1CILi1EEESB_SB_EEENS1_35KernelTmaWarpSpecializedCooperativeEEENS5_IJNSA_ILi128EEENSA_ILi256EEENSA_ILi32EEEEEENS_12float_e5m2_tENS5_IJlSB_lEEESJ_SK_NS4_8TiledMMAINS4_8MMA_AtomIJNS4_4SM904GMMA31MMA_64x256x32_F32E5M2E5M2_SS_TNILNSO_7ScaleInE1ELSQ_1EEEEEENS4_6LayoutINS5_IJNSA_ILi2EEESB_SB_EEENS5_IJSB_NSA_ILi0EEESW_EEEEENS5_IJNS4_10UnderscoreESZ_SZ_EEEEENS4_13SM90_TMA_LOADENS4_14ComposedLayoutINS4_7SwizzleILi1ELi4ELi3EEENS4_18smem_ptr_flag_bitsILi8EEENST_INS5_IJNSA_ILi8EEESH_EEENS5_IJSH_SB_EEEEEEEvNS4_8identityES12_S1C_vS1D_EENS_8epilogue10collective6detail29Sm90TmaWarpSpecializedAdapterINS1G_15DefaultEpilogueISJ_SK_SK_NS1F_6thread17LinearCombinationISJ_Li1EffLNS1K_9ScaleType4KindE0ELNS_15FloatRoundStyleE2ESJ_EENS1_15EpilogueDefaultEEEEEvvEEEEvNT_6ParamsE)
        /*0008*/ 	.word	0x000000a8


	//----- nvinfo : EIATTR_FRAME_SIZE
	.align		4
.L_12:
        /*000c*/ 	.byte	0x04, 0x11
        /*000e*/ 	.short	(.L_14 - .L_13)
	.align		4
.L_13:
        /*0010*/ 	.word	index@(_ZN7cutlass13device_kernelINS_4gemm6kernel13GemmUniversalIN4cute5tupleIJiiiiEEENS1_10collective13CollectiveMmaINS1_37MainloopSm90TmaGmmaWarpSpecializedFP8ILi7ENS5_IJNS4_1CILi1EEESB_SB_EEENS1_35KernelTmaWarpSpecializedCooperativeEEENS5_IJNSA_ILi128EEENSA_ILi256EEENSA_ILi32EEEEEENS_12float_e5m2_tENS5_IJlSB_lEEESJ_SK_NS4_8TiledMMAINS4_8MMA_AtomIJNS4_4SM904GMMA31MMA_64x256x32_F32E5M2E5M2_SS_TNILNSO_7ScaleInE1ELSQ_1EEEEEENS4_6LayoutINS5_IJNSA_ILi2EEESB_SB_EEENS5_IJSB_NSA_ILi0EEESW_EEEEENS5_IJNS4_10UnderscoreESZ_SZ_EEEEENS4_13SM90_TMA_LOADENS4_14ComposedLayoutINS4_7SwizzleILi1ELi4ELi3EEENS4_18smem_ptr_flag_bitsILi8EEENST_INS5_IJNSA_ILi8EEESH_EEENS5_IJSH_SB_EEEEEEEvNS4_8identityES12_S1C_vS1D_EENS_8epilogue10collective6detail29Sm90TmaWarpSpecializedAdapterINS1G_15DefaultEpilogueISJ_SK_SK_NS1F_6thread17LinearCombinationISJ_Li1EffLNS1K_9ScaleType4KindE0ELNS_15FloatRoundStyleE2ESJ_EENS1_15EpilogueDefaultEEEEEvvEEEEvNT_6ParamsE)
        /*0014*/ 	.word	0x00000100


	//----- nvinfo : EIATTR_MIN_STACK_SIZE
	.align		4
.L_14:
        /*0018*/ 	.byte	0x04, 0x12
        /*001a*/ 	.short	(.L_16 - .L_15)
	.align		4
.L_15:
        /*001c*/ 	.word	index@(_ZN7cutlass13device_kernelINS_4gemm6kernel13GemmUniversalIN4cute5tupleIJiiiiEEENS1_10collective13CollectiveMmaINS1_37MainloopSm90TmaGmmaWarpSpecializedFP8ILi7ENS5_IJNS4_1CILi1EEESB_SB_EEENS1_35KernelTmaWarpSpecializedCooperativeEEENS5_IJNSA_ILi128EEENSA_ILi256EEENSA_ILi32EEEEEENS_12float_e5m2_tENS5_IJlSB_lEEESJ_SK_NS4_8TiledMMAINS4_8MMA_AtomIJNS4_4SM904GMMA31MMA_64x256x32_F32E5M2E5M2_SS_TNILNSO_7ScaleInE1ELSQ_1EEEEEENS4_6LayoutINS5_IJNSA_ILi2EEESB_SB_EEENS5_IJSB_NSA_ILi0EEESW_EEEEENS5_IJNS4_10UnderscoreESZ_SZ_EEEEENS4_13SM90_TMA_LOADENS4_14ComposedLayoutINS4_7SwizzleILi1ELi4ELi3EEENS4_18smem_ptr_flag_bitsILi8EEENST_INS5_IJNSA_ILi8EEESH_EEENS5_IJSH_SB_EEEEEEEvNS4_8identityES12_S1C_vS1D_EENS_8epilogue10collective6detail29Sm90TmaWarpSpecializedAdapterINS1G_15DefaultEpilogueISJ_SK_SK_NS1F_6thread17LinearCombinationISJ_Li1EffLNS1K_9ScaleType4KindE0ELNS_15FloatRoundStyleE2ESJ_EENS1_15EpilogueDefaultEEEEEvvEEEEvNT_6ParamsE)
        /*0020*/ 	.word	0x00000100
.L_16:


//--------------------- .nv.compat                --------------------------
	.section	.nv.compat,"",@"SHT_CUDA_COMPAT_INFO"
	.align	4
        /*0000*/ 	.byte	0x02, 0x09, 0x01, 0x00, 0x02, 0x02, 0x04, 0x00, 0x02, 0x05, 0x05, 0x00, 0x03, 0x07, 0x01, 0x01
        /*0010*/ 	.byte	0x02, 0x03, 0x01, 0x00, 0x02, 0x06, 0x01, 0x00, 0x04, 0x0b, 0x08, 0x00, 0x00, 0x00, 0x00, 0x00
        /*0020*/ 	.byte	0x00, 0x00, 0x00, 0x00


//--------------------- .nv.info._ZN7cutlass13device_kernelINS_4gemm6kernel13GemmUniversalIN4cute5tupleIJiiiiEEENS1_10collective13CollectiveMmaINS1_37MainloopSm90TmaGmmaWarpSpecializedFP8ILi7ENS5_IJNS4_1CILi1EEESB_SB_EEENS1_35KernelTmaWarpSpecializedCooperativeEEENS5_IJNSA_ILi128EEENSA_ILi256EEENSA_ILi32EEEEEENS_12float_e5m2_tENS5_IJlSB_lEEESJ_SK_NS4_8TiledMMAINS4_8MMA_AtomIJNS4_4SM904GMMA31MMA_64x256x32_F32E5M2E5M2_SS_TNILNSO_7ScaleInE1ELSQ_1EEEEEENS4_6LayoutINS5_IJNSA_ILi2EEESB_SB_EEENS5_IJSB_NSA_ILi0EEESW_EEEEENS5_IJNS4_10UnderscoreESZ_SZ_EEEEENS4_13SM90_TMA_LOADENS4_14ComposedLayoutINS4_7SwizzleILi1ELi4ELi3EEENS4_18smem_ptr_flag_bitsILi8EEENST_INS5_IJNSA_ILi8EEESH_EEENS5_IJSH_SB_EEEEEEEvNS4_8identityES12_S1C_vS1D_EENS_8epilogue10collective6detail29Sm90TmaWarpSpecializedAdapterINS1G_15DefaultEpilogueISJ_SK_SK_NS1F_6thread17LinearCombinationISJ_Li1EffLNS1K_9ScaleType4KindE0ELNS_15FloatRoundStyleE2ESJ_EENS1_15EpilogueDefaultEEEEEvvEEEEvNT_6ParamsE --------------------------
	.section	.nv.info._ZN7cutlass13device_kernelINS_4gemm6kernel13GemmUniversalIN4cute5tupleIJiiiiEEENS1_10collective13CollectiveMmaINS1_37MainloopSm90TmaGmmaWarpSpecializedFP8ILi7ENS5_IJNS4_1CILi1EEESB_SB_EEENS1_35KernelTmaWarpSpecializedCooperativeEEENS5_IJNSA_ILi128EEENSA_ILi256EEENSA_ILi32EEEEEENS_12float_e5m2_tENS5_IJlSB_lEEESJ_SK_NS4_8TiledMMAINS4_8MMA_AtomIJNS4_4SM904GMMA31MMA_64x256x32_F32E5M2E5M2_SS_TNILNSO_7ScaleInE1ELSQ_1EEEEEENS4_6LayoutINS5_IJNSA_ILi2EEESB_SB_EEENS5_IJSB_NSA_ILi0EEESW_EEEEENS5_IJNS4_10UnderscoreESZ_SZ_EEEEENS4_13SM90_TMA_LOADENS4_14ComposedLayoutINS4_7SwizzleILi1ELi4ELi3EEENS4_18smem_ptr_flag_bitsILi8EEENST_INS5_IJNSA_ILi8EEESH_EEENS5_IJSH_SB_EEEEEEEvNS4_8identityES12_S1C_vS1D_EENS_8epilogue10collective6detail29Sm90TmaWarpSpecializedAdapterINS1G_15DefaultEpilogueISJ_SK_SK_NS1F_6thread17LinearCombinationISJ_Li1EffLNS1K_9ScaleType4KindE0ELNS_15FloatRoundStyleE2ESJ_EENS1_15EpilogueDefaultEEEEEvvEEEEvNT_6ParamsE,"",@"SHT_CUDA_INFO"
	.sectionflags	@""
	.align	4


	//----- nvinfo : EIATTR_CUDA_API_VERSION
	.align		4
        /*0000*/ 	.byte	0x04, 0x37
        /*0002*/ 	.short	(.L_18 - .L_17)
.L_17:
        /*0004*/ 	.word	0x00000082


	//----- nvinfo : EIATTR_KPARAM_INFO
	.align		4
.L_18:
        /*0008*/ 	.byte	0x04, 0x17
        /*000a*/ 	.short	(.L_20 - .L_19)
.L_19:
        /*000c*/ 	.word	0x00000000
        /*0010*/ 	.short	0x0000
        /*0012*/ 	.short	0x0070
        /*0014*/ 	.byte	0x00, 0xf0, 0x01, 0x10


	//----- nvinfo : EIATTR_SPARSE_MMA_MASK
	.align		4
.L_20:
        /*0018*/ 	.byte	0x03, 0x50
        /*001a*/ 	.short	0x0000


	//----- nvinfo : EIATTR_MAXREG_COUNT
	.align		4
        /*001c*/ 	.byte	0x03, 0x1b
        /*001e*/ 	.short	0x00a8


	//----- nvinfo : EIATTR_NUM_BARRIERS
	.align		4
        /*0020*/ 	.byte	0x02, 0x4c
        /*0022*/ 	.byte	0x01
	.zero		1


	//----- nvinfo : EIATTR_ANNOTATIONS
	.align		4
        /*0024*/ 	.byte	0x04, 0x55
        /*0026*/ 	.short	(.L_22 - .L_21)


	//   ....[0]....
.L_21:
        /*0028*/ 	.word	0x00000001
        /*002c*/ 	.byte	0xf0, 0x05, 0x00, 0x00, 0x01, 0x00, 0x00, 0x00, 0x10, 0x06, 0x00, 0x00, 0x01, 0x00, 0x00, 0x00
        /* <DEDUP_REMOVED lines=193> */
        /*0c4c*/ 	.byte	0xe0, 0x01, 0x01, 0x00


	//----- nvinfo : EIATTR_MERCURY_ISA_VERSION
	.align		4
.L_22:
        /*0c50*/ 	.byte	0x03, 0x5f
        /*0c52*/ 	.short	0x0101


	//----- nvinfo : EIATTR_INT_WARP_WIDE_INSTR_OFFSETS
	.align		4
        /*0c54*/ 	.byte	0x04, 0x31
        /*0c56*/ 	.short	(.L_24 - .L_23)


	//   ....[0]....
.L_23:
        /*0c58*/ 	.word	0x000004c0


	//   ....[1]....
        /*0c5c*/ 	.word	0x000004d0


	//   ....[2]....
        /*0c60*/ 	.word	0x00000600


	//----- nvinfo : EIATTR_COOP_GROUP_MASK_REGIDS
	.align		4
.L_24:
        /*0c64*/ 	.byte	0x04, 0x29
        /*0c66*/ 	.short	(.L_26 - .L_25)


	//   ....[0]....
.L_25:
        /*0c68*/ 	.word	0xffffffff


	//   ....[1]....
        /*0c6c*/ 	.word	0xffffffff


	//   ....[2]....
        /*0c70*/ 	.word	0xffffffff


	//   ....[3]....
        /*0c74*/ 	.word	0xffffffff


	//   ....[4]....
        /*0c78*/ 	.word	0xffffffff


	//----- nvinfo : EIATTR_COOP_GROUP_INSTR_OFFSETS
	.align		4
.L_26:
        /*0c7c*/ 	.byte	0x04, 0x28
        /*0c7e*/ 	.short	(.L_28 - .L_27)


	//   ....[0]....
.L_27:
        /*0c80*/ 	.word	0x00000070


	//   ....[1]....
        /*0c84*/ 	.word	0x00000080


	//   ....[2]....
        /*0c88*/ 	.word	0x000001a0


	//   ....[3]....
        /*0c8c*/ 	.word	0x00000410


	//   ....[4]....
        /*0c90*/ 	.word	0x00001350


	//----- nvinfo : EIATTR_REG_RECONFIG
	.align		4
.L_28:
        /*0c94*/ 	.byte	0x01, 0x54
	.zero		2


	//----- nvinfo : EIATTR_MBARRIER_INSTR_OFFSETS
	.align		4
        /*0c98*/ 	.byte	0x04, 0x39
        /*0c9a*/ 	.short	(.L_30 - .L_29)


	//   ....[0]....
.L_29:
        /*0c9c*/ 	.word	0x00000320
        /*0ca0*/ 	.word	0x000000ff
        /*0ca4*/ 	.word	0x00000000
        /*0ca8*/ 	.short	0x0100
        /*0caa*/ 	.byte	0x09
	.zero		1


	//   ....[1]....
        /*0cac*/ 	.word	0x00000330
        /*0cb0*/ 	.word	0x000000ff
        /*0cb4*/ 	.word	0x00000038
        /*0cb8*/ 	.short	0x0100
        /*0cba*/ 	.byte	0x09
	.zero		1


	//   ....[2]....
        /*0cbc*/ 	.word	0x00000340
        /*0cc0*/ 	.word	0x000000ff
        /*0cc4*/ 	.word	0x00000008
        /*0cc8*/ 	.short	0x0100
        /*0cca*/ 	.byte	0x09
	.zero		1


	//   ....[3]....
        /*0ccc*/ 	.word	0x00000350
        /*0cd0*/ 	.word	0x000000ff
        /*0cd4*/ 	.word	0x00000040
        /*0cd8*/ 	.short	0x0100
        /*0cda*/ 	.byte	0x09
	.zero		1


	//   ....[4]....
        /*0cdc*/ 	.word	0x00000360
        /*0ce0*/ 	.word	0x000000ff
        /*0ce4*/ 	.word	0x00000010
        /*0ce8*/ 	.short	0x0100
        /*0cea*/ 	.byte	0x09
	.zero		1


	//   ....[5]....
        /*0cec*/ 	.word	0x00000370
        /*0cf0*/ 	.word	0x000000ff
        /*0cf4*/ 	.word	0x00000048
        /*0cf8*/ 	.short	0x0100
        /*0cfa*/ 	.byte	0x09
	.zero		1


	//   ....[6]....
        /*0cfc*/ 	.word	0x00000380
        /*0d00*/ 	.word	0x000000ff
        /*0d04*/ 	.word	0x00000018
        /*0d08*/ 	.short	0x0100
        /*0d0a*/ 	.byte	0x09
	.zero		1


	//   ....[7]....
        /*0d0c*/ 	.word	0x00000390
        /*0d10*/ 	.word	0x000000ff
        /*0d14*/ 	.word	0x00000050
        /*0d18*/ 	.short	0x0100
        /*0d1a*/ 	.byte	0x09
	.zero		1


	//   ....[8]....
        /*0d1c*/ 	.word	0x000003a0
        /*0d20*/ 	.word	0x000000ff
        /*0d24*/ 	.word	0x00000020
        /*0d28*/ 	.short	0x0100
        /*0d2a*/ 	.byte	0x09
	.zero		1


	//   ....[9]....
        /*0d2c*/ 	.word	0x000003b0
        /*0d30*/ 	.word	0x000000ff
        /*0d34*/ 	.word	0x00000058
        /*0d38*/ 	.short	0x0100
        /*0d3a*/ 	.byte	0x09
	.zero		1


	//   ....[10]....
        /*0d3c*/ 	.word	0x000003c0
        /*0d40*/ 	.word	0x000000ff
        /*0d44*/ 	.word	0x00000028
        /*0d48*/ 	.short	0x0100
        /*0d4a*/ 	.byte	0x09
	.zero		1


	//   ....[11]....
        /*0d4c*/ 	.word	0x000003d0
        /*0d50*/ 	.word	0x000000ff
        /*0d54*/ 	.word	0x00000060
        /*0d58*/ 	.short	0x0100
        /*0d5a*/ 	.byte	0x09
	.zero		1


	//   ....[12]....
        /*0d5c*/ 	.word	0x000003e0
        /*0d60*/ 	.word	0x000000ff
        /*0d64*/ 	.word	0x00000030
        /*0d68*/ 	.short	0x0100
        /*0d6a*/ 	.byte	0x09
	.zero		1


	//   ....[13]....
        /*0d6c*/ 	.word	0x000003f0
        /*0d70*/ 	.word	0x000000ff
        /*0d74*/ 	.word	0x00000068
        /*0d78*/ 	.short	0x0100
        /*0d7a*/ 	.byte	0x09
	.zero		1


	//   ....[14]....
        /*0d7c*/ 	.word	0x00000630
        /*0d80*/ 	.word	0x000000ff
        /*0d84*/ 	.word	0x00000080
        /*0d88*/ 	.short	0x0100
        /*0d8a*/ 	.byte	0x06
	.zero		1


	//   ....[15]....
        /*0d8c*/ 	.word	0x00000640
        /*0d90*/ 	.word	0x000000ff
        /*0d94*/ 	.word	0x00000088
        /*0d98*/ 	.short	0x0100
        /*0d9a*/ 	.byte	0x06
	.zero		1


	//   ....[16]....
        /*0d9c*/ 	.word	0x00001b60
        /*0da0*/ 	.word	0x000000ff
        /*0da4*/ 	.word	0x00000000
        /*0da8*/ 	.short	0x010a
        /*0daa*/ 	.byte	0x06
	.zero		1


	//   ....[17]....
        /*0dac*/ 	.word	0x00001ba0
        /*0db0*/ 	.word	0x000000ff
        /*0db4*/ 	.word	0x00000000
        /*0db8*/ 	.short	0x010a
        /*0dba*/ 	.byte	0x06
	.zero		1


	//   ....[18]....
        /*0dbc*/ 	.word	0x00002d60
        /*0dc0*/ 	.word	0x000000ff
        /*0dc4*/ 	.word	0x00000000
        /*0dc8*/ 	.short	0x010a
        /*0dca*/ 	.byte	0x09
	.zero		1


	//   ....[19]....
        /*0dcc*/ 	.word	0x00002da0
        /*0dd0*/ 	.word	0x000000ff
        /*0dd4*/ 	.word	0x00000000
        /*0dd8*/ 	.short	0x010a
        /*0dda*/ 	.byte	0x09
	.zero		1


	//   ....[20]....
        /*0ddc*/ 	.word	0x00003d70
        /*0de0*/ 	.word	0x000000ff
        /*0de4*/ 	.word	0x00000000
        /*0de8*/ 	.short	0x0101
        /*0dea*/ 	.byte	0x08
	.zero		1


	//   ....[21]....
        /*0dec*/ 	.word	0x00004f60
        /*0df0*/ 	.word	0x000000ff
        /*0df4*/ 	.word	0x00000000
        /*0df8*/ 	.short	0x0101
        /*0dfa*/ 	.byte	0x06
	.zero		1


	//   ....[22]....
        /*0dfc*/ 	.word	0x0000f230
        /*0e00*/ 	.word	0x0000000d
        /*0e04*/ 	.word	0x00000038
        /*0e08*/ 	.short	0x010a
        /*0e0a*/ 	.byte	0x3f
	.zero		1


	//   ....[23]....
        /*0e0c*/ 	.word	0x0000f650
        /*0e10*/ 	.word	0x00000004
        /*0e14*/ 	.word	0x00000088
        /*0e18*/ 	.short	0x0101
        /*0e1a*/ 	.byte	0x3f
	.zero		1


	//   ....[24]....
        /*0e1c*/ 	.word	0x0000fd80
        /*0e20*/ 	.word	0x00000007
        /*0e24*/ 	.word	0x00000000
        /*0e28*/ 	.short	0x010a
        /*0e2a*/ 	.byte	0x3f
	.zero		1


	//   ....[25]....
        /*0e2c*/ 	.word	0x0000fe00
        /*0e30*/ 	.word	0x00000009
        /*0e34*/ 	.word	0x00000000
        /*0e38*/ 	.short	0x010a
        /*0e3a*/ 	.byte	0x3f
	.zero		1


	//   ....[26]....
        /*0e3c*/ 	.word	0x0000fe90
        /*0e40*/ 	.word	0x00000006
        /*0e44*/ 	.word	0x00000000
        /*0e48*/ 	.short	0x010a
        /*0e4a*/ 	.byte	0x3f
	.zero		1


	//   ....[27]....
        /*0e4c*/ 	.word	0x0000ff20
        /*0e50*/ 	.word	0x00000009
        /*0e54*/ 	.word	0x00000000
        /*0e58*/ 	.short	0x010a
        /*0e5a*/ 	.byte	0x3f
	.zero		1


	//   ....[28]....
        /*0e5c*/ 	.word	0x0000ffb0
        /*0e60*/ 	.word	0x00000006
        /*0e64*/ 	.word	0x00000000
        /*0e68*/ 	.short	0x010a
        /*0e6a*/ 	.byte	0x3f
	.zero		1


	//   ....[29]....
        /*0e6c*/ 	.word	0x00010040
        /*0e70*/ 	.word	0x00000009
        /*0e74*/ 	.word	0x00000000
        /*0e78*/ 	.short	0x010a
        /*0e7a*/ 	.byte	0x3f
	.zero		1


	//   ....[30]....
        /*0e7c*/ 	.word	0x000100d0
        /*0e80*/ 	.word	0x00000003
        /*0e84*/ 	.word	0x00000000
        /*0e88*/ 	.short	0x010a
        /*0e8a*/ 	.byte	0x3f
	.zero		1


	//   ....[31]....
        /*0e8c*/ 	.word	0x00010140
        /*0e90*/ 	.word	0x00000003
        /*0e94*/ 	.word	0x00000000
        /*0e98*/ 	.short	0x010a
        /*0e9a*/ 	.byte	0x3f
	.zero		1


	//   ....[32]....
        /*0e9c*/ 	.word	0x000101b0
        /*0ea0*/ 	.word	0x00000000
        /*0ea4*/ 	.word	0x00000000
        /*0ea8*/ 	.short	0x010a
        /*0eaa*/ 	.byte	0x3f
	.zero		1


	//   ....[33]....
        /*0eac*/ 	.word	0x00010290
        /*0eb0*/ 	.word	0x0000000d
        /*0eb4*/ 	.word	0x00000038
        /*0eb8*/ 	.short	0x010a
        /*0eba*/ 	.byte	0x3f
	.zero		1


	//   ....[34]....
        /*0ebc*/ 	.word	0x00010370
        /*0ec0*/ 	.word	0x00000007
        /*0ec4*/ 	.word	0x00000000
        /*0ec8*/ 	.short	0x010a
        /*0eca*/ 	.byte	0x3f
	.zero		1


	//   ....[35]....
        /*0ecc*/ 	.word	0x000103c0
        /*0ed0*/ 	.word	0x00000009
        /*0ed4*/ 	.word	0x00000000
        /*0ed8*/ 	.short	0x010a
        /*0eda*/ 	.byte	0x3f
	.zero		1


	//   ....[36]....
        /*0edc*/ 	.word	0x00010410
        /*0ee0*/ 	.word	0x00000006
        /*0ee4*/ 	.word	0x00000000
        /*0ee8*/ 	.short	0x010a
        /*0eea*/ 	.byte	0x3f
	.zero		1


	//   ....[37]....
        /*0eec*/ 	.word	0x00010460
        /*0ef0*/ 	.word	0x00000009
        /*0ef4*/ 	.word	0x00000000
        /*0ef8*/ 	.short	0x010a
        /*0efa*/ 	.byte	0x3f
	.zero		1


	//   ....[38]....
        /*0efc*/ 	.word	0x000104b0
        /*0f00*/ 	.word	0x00000006
        /*0f04*/ 	.word	0x00000000
        /*0f08*/ 	.short	0x010a
        /*0f0a*/ 	.byte	0x3f
	.zero		1


	//   ....[39]....
        /*0f0c*/ 	.word	0x00010500
        /*0f10*/ 	.word	0x00000009
        /*0f14*/ 	.word	0x00000000
        /*0f18*/ 	.short	0x010a
        /*0f1a*/ 	.byte	0x3f
	.zero		1


	//----- nvinfo : EIATTR_NUM_MBARRIERS
	.align		4
.L_30:
        /*0f1c*/ 	.byte	0x03, 0x38
        /*0f1e*/ 	.short	0x0010


	//----- nvinfo : EIATTR_EXIT_INSTR_OFFSETS
	.align		4
        /*0f20*/ 	.byte	0x04, 0x1c
        /*0f22*/ 	.short	(.L_32 - .L_31)


	//   ....[0]....
.L_31:
        /*0f24*/ 	.word	0x000006a0


	//   ....[1]....
        /*0f28*/ 	.word	0x00000ff0


	//   ....[2]....
        /*0f2c*/ 	.word	0x0000e870


	//   ....[3]....
        /*0f30*/ 	.word	0x0000eec0


	//   ....[4]....
        /*0f34*/ 	.word	0x00010120


	//----- nvinfo : EIATTR_MAX_THREADS
	.align		4
.L_32:
        /*0f38*/ 	.byte	0x04, 0x05
        /*0f3a*/ 	.short	(.L_34 - .L_33)
.L_33:
        /*0f3c*/ 	.word	0x00000180
        /*0f40*/ 	.word	0x00000001
        /*0f44*/ 	.word	0x00000001


	//----- nvinfo : EIATTR_CRS_STACK_SIZE
	.align		4
.L_34:
        /*0f48*/ 	.byte	0x04, 0x1e
        /*0f4a*/ 	.short	(.L_36 - .L_35)
.L_35:
        /*0f4c*/ 	.word	0x00000000


	//----- nvinfo : EIATTR_CBANK_PARAM_SIZE
	.align		4
.L_36:
        /*0f50*/ 	.byte	0x03, 0x19
        /*0f52*/ 	.short	0x0470


	//----- nvinfo : EIATTR_PARAM_CBANK
	.align		4
        /*0f54*/ 	.byte	0x04, 0x0a
        /*0f56*/ 	.short	(.L_38 - .L_37)
	.align		4
.L_37:
        /*0f58*/ 	.word	index@(.nv.constant0._ZN7cutlass13device_kernelINS_4gemm6kernel13GemmUniversalIN4cute5tupleIJiiiiEEENS1_10collective13CollectiveMmaINS1_37MainloopSm90TmaGmmaWarpSpecializedFP8ILi7ENS5_IJNS4_1CILi1EEESB_SB_EEENS1_35KernelTmaWarpSpecializedCooperativeEEENS5_IJNSA_ILi128EEENSA_ILi256EEENSA_ILi32EEEEEENS_12float_e5m2_tENS5_IJlSB_lEEESJ_SK_NS4_8TiledMMAINS4_8MMA_AtomIJNS4_4SM904GMMA31MMA_64x256x32_F32E5M2E5M2_SS_TNILNSO_7ScaleInE1ELSQ_1EEEEEENS4_6LayoutINS5_IJNSA_ILi2EEESB_SB_EEENS5_IJSB_NSA_ILi0EEESW_EEEEENS5_IJNS4_10UnderscoreESZ_SZ_EEEEENS4_13SM90_TMA_LOADENS4_14ComposedLayoutINS4_7SwizzleILi1ELi4ELi3EEENS4_18smem_ptr_flag_bitsILi8EEENST_INS5_IJNSA_ILi8EEESH_EEENS5_IJSH_SB_EEEEEEEvNS4_8identityES12_S1C_vS1D_EENS_8epilogue10collective6detail29Sm90TmaWarpSpecializedAdapterINS1G_15DefaultEpilogueISJ_SK_SK_NS1F_6thread17LinearCombinationISJ_Li1EffLNS1K_9ScaleType4KindE0ELNS_15FloatRoundStyleE2ESJ_EENS1_15EpilogueDefaultEEEEEvvEEEEvNT_6ParamsE)
        /*0f5c*/ 	.short	0x0210
        /*0f5e*/ 	.short	0x0470


	//----- nvinfo : EIATTR_SW_WAR
	.align		4
.L_38:
        /*0f60*/ 	.byte	0x04, 0x36
        /*0f62*/ 	.short	(.L_40 - .L_39)
.L_39:
        /*0f64*/ 	.word	0x00000008
.L_40:


//--------------------- .nv.callgraph             --------------------------
	.section	.nv.callgraph,"",@"SHT_CUDA_CALLGRAPH"
	.align	4
	.sectionentsize	8
	.align		4
        /*0000*/ 	.word	0x00000000
	.align		4
        /*0004*/ 	.word	0xffffffff
	.align		4
        /*0008*/ 	.word	0x00000000
	.align		4
        /*000c*/ 	.word	0xfffffffe
	.align		4
        /*0010*/ 	.word	0x00000000
	.align		4
        /*0014*/ 	.word	0xfffffffd
	.align		4
        /*0018*/ 	.word	0x00000000
	.align		4
        /*001c*/ 	.word	0xfffffffc


//--------------------- .nv.constant4             --------------------------
	.section	.nv.constant4,"a",@progbits
	.align	8
	.align		8
.nv.constant4:
        /*0000*/ 	.dword	_ZN40_INTERNAL_5ca426b5_4_k_cu_e697d546_303884cuda3std3__45__cpo5beginE
	.align		8
        /*0008*/ 	.dword	_ZN40_INTERNAL_5ca426b5_4_k_cu_e697d546_303884cuda3std3__45__cpo3endE
	.align		8
        /*0010*/ 	.dword	_ZN40_INTERNAL_5ca426b5_4_k_cu_e697d546_303884cuda3std3__45__cpo6cbeginE
	.align		8
        /*0018*/ 	.dword	_ZN40_INTERNAL_5ca426b5_4_k_cu_e697d546_303884cuda3std3__45__cpo4cendE
	.align		8
        /*0020*/ 	.dword	_ZN40_INTERNAL_5ca426b5_4_k_cu_e697d546_303884cuda3std3__442_GLOBAL__N__5ca426b5_4_k_cu_e697d546_303886ignoreE
	.align		8
        /*0028*/ 	.dword	_ZN40_INTERNAL_5ca426b5_4_k_cu_e697d546_303884cuda3std3__419piecewise_constructE
	.align		8
        /*0030*/ 	.dword	_ZN40_INTERNAL_5ca426b5_4_k_cu_e697d546_303884cuda3std3__48in_placeE
	.align		8
        /*0038*/ 	.dword	_ZN40_INTERNAL_5ca426b5_4_k_cu_e697d546_303884cuda3std6ranges3__45__cpo4swapE
	.align		8
        /*0040*/ 	.dword	_ZN40_INTERNAL_5ca426b5_4_k_cu_e697d546_303884cuda3std6ranges3__45__cpo9iter_moveE
	.align		8
        /*0048*/ 	.dword	_ZN40_INTERNAL_5ca426b5_4_k_cu_e697d546_303884cute7productE
	.align		8
        /*0050*/ 	.dword	_ZN40_INTERNAL_5ca426b5_4_k_cu_e697d546_303884cute1_E


//--------------------- .text._ZN7cutlass13device_kernelINS_4gemm6kernel13GemmUniversalIN4cute5tupleIJiiiiEEENS1_10collective13CollectiveMmaINS1_37MainloopSm90TmaGmmaWarpSpecializedFP8ILi7ENS5_IJNS4_1CILi1EEESB_SB_EEENS1_35KernelTmaWarpSpecializedCooperativeEEENS5_IJNSA_ILi128EEENSA_ILi256EEENSA_ILi32EEEEEENS_12float_e5m2_tENS5_IJlSB_lEEESJ_SK_NS4_8TiledMMAINS4_8MMA_AtomIJNS4_4SM904GMMA31MMA_64x256x32_F32E5M2E5M2_SS_TNILNSO_7ScaleInE1ELSQ_1EEEEEENS4_6LayoutINS5_IJNSA_ILi2EEESB_SB_EEENS5_IJSB_NSA_ILi0EEESW_EEEEENS5_IJNS4_10UnderscoreESZ_SZ_EEEEENS4_13SM90_TMA_LOADENS4_14ComposedLayoutINS4_7SwizzleILi1ELi4ELi3EEENS4_18smem_ptr_flag_bitsILi8EEENST_INS5_IJNSA_ILi8EEESH_EEENS5_IJSH_SB_EEEEEEEvNS4_8identityES12_S1C_vS1D_EENS_8epilogue10collective6detail29Sm90TmaWarpSpecializedAdapterINS1G_15DefaultEpilogueISJ_SK_SK_NS1F_6thread17LinearCombinationISJ_Li1EffLNS1K_9ScaleType4KindE0ELNS_15FloatRoundStyleE2ESJ_EENS1_15EpilogueDefaultEEEEEvvEEEEvNT_6ParamsE --------------------------
	.section	.text._ZN7cutlass13device_kernelINS_4gemm6kernel13GemmUniversalIN4cute5tupleIJiiiiEEENS1_10collective13CollectiveMmaINS1_37MainloopSm90TmaGmmaWarpSpecializedFP8ILi7ENS5_IJNS4_1CILi1EEESB_SB_EEENS1_35KernelTmaWarpSpecializedCooperativeEEENS5_IJNSA_ILi128EEENSA_ILi256EEENSA_ILi32EEEEEENS_12float_e5m2_tENS5_IJlSB_lEEESJ_SK_NS4_8TiledMMAINS4_8MMA_AtomIJNS4_4SM904GMMA31MMA_64x256x32_F32E5M2E5M2_SS_TNILNSO_7ScaleInE1ELSQ_1EEEEEENS4_6LayoutINS5_IJNSA_ILi2EEESB_SB_EEENS5_IJSB_NSA_ILi0EEESW_EEEEENS5_IJNS4_10UnderscoreESZ_SZ_EEEEENS4_13SM90_TMA_LOADENS4_14ComposedLayoutINS4_7SwizzleILi1ELi4ELi3EEENS4_18smem_ptr_flag_bitsILi8EEENST_INS5_IJNSA_ILi8EEESH_EEENS5_IJSH_SB_EEEEEEEvNS4_8identityES12_S1C_vS1D_EENS_8epilogue10collective6detail29Sm90TmaWarpSpecializedAdapterINS1G_15DefaultEpilogueISJ_SK_SK_NS1F_6thread17LinearCombinationISJ_Li1EffLNS1K_9ScaleType4KindE0ELNS_15FloatRoundStyleE2ESJ_EENS1_15EpilogueDefaultEEEEEvvEEEEvNT_6ParamsE,"ax",@progbits
	.align	128
.text._ZN7cutlass13device_kernelINS_4gemm6kernel13GemmUniversalIN4cute5tupleIJiiiiEEENS1_10collective13CollectiveMmaINS1_37MainloopSm90TmaGmmaWarpSpecializedFP8ILi7ENS5_IJNS4_1CILi1EEESB_SB_EEENS1_35KernelTmaWarpSpecializedCooperativeEEENS5_IJNSA_ILi128EEENSA_ILi256EEENSA_ILi32EEEEEENS_12float_e5m2_tENS5_IJlSB_lEEESJ_SK_NS4_8TiledMMAINS4_8MMA_AtomIJNS4_4SM904GMMA31MMA_64x256x32_F32E5M2E5M2_SS_TNILNSO_7ScaleInE1ELSQ_1EEEEEENS4_6LayoutINS5_IJNSA_ILi2EEESB_SB_EEENS5_IJSB_NSA_ILi0EEESW_EEEEENS5_IJNS4_10UnderscoreESZ_SZ_EEEEENS4_13SM90_TMA_LOADENS4_14ComposedLayoutINS4_7SwizzleILi1ELi4ELi3EEENS4_18smem_ptr_flag_bitsILi8EEENST_INS5_IJNSA_ILi8EEESH_EEENS5_IJSH_SB_EEEEEEEvNS4_8identityES12_S1C_vS1D_EENS_8epilogue10collective6detail29Sm90TmaWarpSpecializedAdapterINS1G_15DefaultEpilogueISJ_SK_SK_NS1F_6thread17LinearCombinationISJ_Li1EffLNS1K_9ScaleType4KindE0ELNS_15FloatRoundStyleE2ESJ_EENS1_15EpilogueDefaultEEEEEvvEEEEvNT_6ParamsE:
        .type           _ZN7cutlass13device_kernelINS_4gemm6kernel13GemmUniversalIN4cute5tupleIJiiiiEEENS1_10collective13CollectiveMmaINS1_37MainloopSm90TmaGmmaWarpSpecializedFP8ILi7ENS5_IJNS4_1CILi1EEESB_SB_EEENS1_35KernelTmaWarpSpecializedCooperativeEEENS5_IJNSA_ILi128EEENSA_ILi256EEENSA_ILi32EEEEEENS_12float_e5m2_tENS5_IJlSB_lEEESJ_SK_NS4_8TiledMMAINS4_8MMA_AtomIJNS4_4SM904GMMA31MMA_64x256x32_F32E5M2E5M2_SS_TNILNSO_7ScaleInE1ELSQ_1EEEEEENS4_6LayoutINS5_IJNSA_ILi2EEESB_SB_EEENS5_IJSB_NSA_ILi0EEESW_EEEEENS5_IJNS4_10UnderscoreESZ_SZ_EEEEENS4_13SM90_TMA_LOADENS4_14ComposedLayoutINS4_7SwizzleILi1ELi4ELi3EEENS4_18smem_ptr_flag_bitsILi8EEENST_INS5_IJNSA_ILi8EEESH_EEENS5_IJSH_SB_EEEEEEEvNS4_8identityES12_S1C_vS1D_EENS_8epilogue10collective6detail29Sm90TmaWarpSpecializedAdapterINS1G_15DefaultEpilogueISJ_SK_SK_NS1F_6thread17LinearCombinationISJ_Li1EffLNS1K_9ScaleType4KindE0ELNS_15FloatRoundStyleE2ESJ_EENS1_15EpilogueDefaultEEEEEvvEEEEvNT_6ParamsE,@function
        .size           _ZN7cutlass13device_kernelINS_4gemm6kernel13GemmUniversalIN4cute5tupleIJiiiiEEENS1_10collective13CollectiveMmaINS1_37MainloopSm90TmaGmmaWarpSpecializedFP8ILi7ENS5_IJNS4_1CILi1EEESB_SB_EEENS1_35KernelTmaWarpSpecializedCooperativeEEENS5_IJNSA_ILi128EEENSA_ILi256EEENSA_ILi32EEEEEENS_12float_e5m2_tENS5_IJlSB_lEEESJ_SK_NS4_8TiledMMAINS4_8MMA_AtomIJNS4_4SM904GMMA31MMA_64x256x32_F32E5M2E5M2_SS_TNILNSO_7ScaleInE1ELSQ_1EEEEEENS4_6LayoutINS5_IJNSA_ILi2EEESB_SB_EEENS5_IJSB_NSA_ILi0EEESW_EEEEENS5_IJNS4_10UnderscoreESZ_SZ_EEEEENS4_13SM90_TMA_LOADENS4_14ComposedLayoutINS4_7SwizzleILi1ELi4ELi3EEENS4_18smem_ptr_flag_bitsILi8EEENST_INS5_IJNSA_ILi8EEESH_EEENS5_IJSH_SB_EEEEEEEvNS4_8identityES12_S1C_vS1D_EENS_8epilogue10collective6detail29Sm90TmaWarpSpecializedAdapterINS1G_15DefaultEpilogueISJ_SK_SK_NS1F_6thread17LinearCombinationISJ_Li1EffLNS1K_9ScaleType4KindE0ELNS_15FloatRoundStyleE2ESJ_EENS1_15EpilogueDefaultEEEEEvvEEEEvNT_6ParamsE,(.L_x_335 - _ZN7cutlass13device_kernelINS_4gemm6kernel13GemmUniversalIN4cute5tupleIJiiiiEEENS1_10collective13CollectiveMmaINS1_37MainloopSm90TmaGmmaWarpSpecializedFP8ILi7ENS5_IJNS4_1CILi1EEESB_SB_EEENS1_35KernelTmaWarpSpecializedCooperativeEEENS5_IJNSA_ILi128EEENSA_ILi256EEENSA_ILi32EEEEEENS_12float_e5m2_tENS5_IJlSB_lEEESJ_SK_NS4_8TiledMMAINS4_8MMA_AtomIJNS4_4SM904GMMA31MMA_64x256x32_F32E5M2E5M2_SS_TNILNSO_7ScaleInE1ELSQ_1EEEEEENS4_6LayoutINS5_IJNSA_ILi2EEESB_SB_EEENS5_IJSB_NSA_ILi0EEESW_EEEEENS5_IJNS4_10UnderscoreESZ_SZ_EEEEENS4_13SM90_TMA_LOADENS4_14ComposedLayoutINS4_7SwizzleILi1ELi4ELi3EEENS4_18smem_ptr_flag_bitsILi8EEENST_INS5_IJNSA_ILi8EEESH_EEENS5_IJSH_SB_EEEEEEEvNS4_8identityES12_S1C_vS1D_EENS_8epilogue10collective6detail29Sm90TmaWarpSpecializedAdapterINS1G_15DefaultEpilogueISJ_SK_SK_NS1F_6thread17LinearCombinationISJ_Li1EffLNS1K_9ScaleType4KindE0ELNS_15FloatRoundStyleE2ESJ_EENS1_15EpilogueDefaultEEEEEvvEEEEvNT_6ParamsE)
        .other          _ZN7cutlass13device_kernelINS_4gemm6kernel13GemmUniversalIN4cute5tupleIJiiiiEEENS1_10collective13CollectiveMmaINS1_37MainloopSm90TmaGmmaWarpSpecializedFP8ILi7ENS5_IJNS4_1CILi1EEESB_SB_EEENS1_35KernelTmaWarpSpecializedCooperativeEEENS5_IJNSA_ILi128EEENSA_ILi256EEENSA_ILi32EEEEEENS_12float_e5m2_tENS5_IJlSB_lEEESJ_SK_NS4_8TiledMMAINS4_8MMA_AtomIJNS4_4SM904GMMA31MMA_64x256x32_F32E5M2E5M2_SS_TNILNSO_7ScaleInE1ELSQ_1EEEEEENS4_6LayoutINS5_IJNSA_ILi2EEESB_SB_EEENS5_IJSB_NSA_ILi0EEESW_EEEEENS5_IJNS4_10UnderscoreESZ_SZ_EEEEENS4_13SM90_TMA_LOADENS4_14ComposedLayoutINS4_7SwizzleILi1ELi4ELi3EEENS4_18smem_ptr_flag_bitsILi8EEENST_INS5_IJNSA_ILi8EEESH_EEENS5_IJSH_SB_EEEEEEEvNS4_8identityES12_S1C_vS1D_EENS_8epilogue10collective6detail29Sm90TmaWarpSpecializedAdapterINS1G_15DefaultEpilogueISJ_SK_SK_NS1F_6thread17LinearCombinationISJ_Li1EffLNS1K_9ScaleType4KindE0ELNS_15FloatRoundStyleE2ESJ_EENS1_15EpilogueDefaultEEEEEvvEEEEvNT_6ParamsE,@"STO_CUDA_ENTRY STV_DEFAULT"
_ZN7cutlass13device_kernelINS_4gemm6kernel13GemmUniversalIN4cute5tupleIJiiiiEEENS1_10collective13CollectiveMmaINS1_37MainloopSm90TmaGmmaWarpSpecializedFP8ILi7ENS5_IJNS4_1CILi1EEESB_SB_EEENS1_35KernelTmaWarpSpecializedCooperativeEEENS5_IJNSA_ILi128EEENSA_ILi256EEENSA_ILi32EEEEEENS_12float_e5m2_tENS5_IJlSB_lEEESJ_SK_NS4_8TiledMMAINS4_8MMA_AtomIJNS4_4SM904GMMA31MMA_64x256x32_F32E5M2E5M2_SS_TNILNSO_7ScaleInE1ELSQ_1EEEEEENS4_6LayoutINS5_IJNSA_ILi2EEESB_SB_EEENS5_IJSB_NSA_ILi0EEESW_EEEEENS5_IJNS4_10UnderscoreESZ_SZ_EEEEENS4_13SM90_TMA_LOADENS4_14ComposedLayoutINS4_7SwizzleILi1ELi4ELi3EEENS4_18smem_ptr_flag_bitsILi8EEENST_INS5_IJNSA_ILi8EEESH_EEENS5_IJSH_SB_EEEEEEEvNS4_8identityES12_S1C_vS1D_EENS_8epilogue10collective6detail29Sm90TmaWarpSpecializedAdapterINS1G_15DefaultEpilogueISJ_SK_SK_NS1F_6thread17LinearCombinationISJ_Li1EffLNS1K_9ScaleType4KindE0ELNS_15FloatRoundStyleE2ESJ_EENS1_15EpilogueDefaultEEEEEvvEEEEvNT_6ParamsE:
[----:B------:R-:W0:Y:S02]  /*0000*/  LDC R1, c[0x0][0x28] ;  /* 0x00000a00ff017b82 */ /* 0x000e240000000800 */
[----:B0-----:R-:W-:Y:S01]  /*0010*/  VIADD R1, R1, 0xffffff00 ;  /* 0xffffff0001017836 */ /* 0x001fe20000000000 */
[----:B------:R-:W0:Y:S01]  /*0020*/  S2R R2, SR_TID.X ;  /* 0x0000000000027919 */ /* 0x000e220000002100 */
[----:B------:R-:W-:Y:S01]  /*0030*/  ELECT P0, URZ, PT ;  /* 0x00000000003f782f */ /* 0x000fe20003800000 */
[----:B------:R-:W-:Y:S01]  /*0040*/  BSSY B0, `(.L_x_0) ;  /* 0x0000015000007945 */ /* 0x000fe20003800000 */
[--C-:B0-----:R-:W-:Y:S02]  /*0050*/  SHF.R.U32.HI R0, RZ, 0x5, R2.reuse ;  /* 0x00000005ff007819 */ /* 0x101fe40000011602 */
[----:B------:R-:W-:-:S03]  /*0060*/  SHF.R.U32.HI R2, RZ, 0x7, R2 ;  /* 0x00000007ff027819 */ /* 0x000fc60000011602 */
[----:B------:R-:W0:Y:S04]  /*0070*/  SHFL.IDX PT, R3, R0, RZ, 0x1f ;  /* 0x00001fff00037589 */ /* 0x000e2800000e0000 */
[----:B------:R-:W1:Y:S01]  /*0080*/  SHFL.IDX PT, R2, R2, RZ, 0x1f ;  /* 0x00001fff02027589 */ /* 0x000e6200000e0000 */
[----:B0-----:R-:W-:Y:S02]  /*0090*/  R2UR UR4, R3 ;  /* 0x00000000030472ca */ /* 0x001fe400000e0000 */
[----:B-1----:R-:W-:-:S11]  /*00a0*/  R2UR UR6, R2 ;  /* 0x00000000020672ca */ /* 0x002fd600000e0000 */
[----:B------:R-:W-:Y:S02]  /*00b0*/  USHF.R.S32.HI UR5, URZ, 0x1f, UR4 ;  /* 0x0000001f3f057899 */ /* 0x000fe40008011404 */
[----:B------:R-:W-:Y:S02]  /*00c0*/  ISETP.NE.OR P0, PT, RZ, UR4, !P0 ;  /* 0x00000004ff007c0c */ /* 0x000fe4000c705670 */
[----:B------:R-:W-:-:S04]  /*00d0*/  ULEA.HI UR5, UR5, UR4, URZ, 0x2 ;  /* 0x0000000405057291 */ /* 0x000fc8000f8f103f */
[----:B------:R-:W-:-:S04]  /*00e0*/  ULOP3.LUT UR5, UR5, 0xfffffffc, URZ, 0xc0, !UPT ;  /* 0xfffffffc05057892 */ /* 0x000fc8000f8ec03f */
[----:B------:R-:W-:-:S03]  /*00f0*/  UIADD3 UR8, UR4, -UR5, URZ ;  /* 0x8000000504087290 */ /* 0x000fc6000fffe03f */
[----:B------:R-:W-:Y:S09]  /*0100*/  @P0 BRA `(.L_x_1) ;  /* 0x0000000000200947 */ /* 0x000ff20003800000 */
[----:B------:R-:W-:Y:S02]  /*0110*/  ULDC.64 UR4, c[0x0][0x198] ;  /* 0x0000660000047ab9 */ /* 0x000fe40000000a00 */
[----:B------:R-:W-:Y:S02]  /*0120*/  UIADD3 UR10, UP0, UR4, 0xf0, URZ ;  /* 0x000000f0040a7890 */ /* 0x000fe4000ff1e03f */
[----:B------:R-:W-:Y:S02]  /*0130*/  UIADD3 UR4, UP1, UR4, 0x1f0, URZ ;  /* 0x000001f004047890 */ /* 0x000fe4000ff3e03f */
[----:B------:R-:W-:Y:S02]  /*0140*/  UIADD3.X UR11, URZ, UR5, URZ, UP0, !UPT ;  /* 0x000000053f0b7290 */ /* 0x000fe400087fe43f */
[----:B------:R-:W-:-:S07]  /*0150*/  UIADD3.X UR5, URZ, UR5, URZ, UP1, !UPT ;  /* 0x000000053f057290 */ /* 0x000fce0008ffe43f */
[----:B------:R0:W-:Y:S02]  /*0160*/  UTMACCTL.PF [UR10] ;  /* 0x000000000a0079b9 */ /* 0x0001e40008040000 */
[----:B------:R0:W-:Y:S02]  /*0170*/  UTMACCTL.PF [UR4] ;  /* 0x00000000040079b9 */ /* 0x0001e40008040000 */
[----:B0-----:R-:W-:Y:S01]  /*0180*/  NOP ;  /* 0x0000000000007918 */ /* 0x001fe20000000000 */
.L_x_1:
[----:B------:R-:W-:Y:S05]  /*0190*/  BSYNC B0 ;  /* 0x0000000000007941 */ /* 0x000fea0003800000 */
.L_x_0:
[----:B------:R-:W0:Y:S01]  /*01a0*/  SHFL.IDX PT, R2, R0, RZ, 0x1f ;  /* 0x00001fff00027589 */ /* 0x000e2200000e0000 */
[----:B------:R-:W-:Y:S01]  /*01b0*/  UISETP.NE.AND UP0, UPT, UR8, 0x3, UPT ;  /* 0x000000030800788c */ /* 0x000fe2000bf05270 */
[----:B------:R-:W-:Y:S01]  /*01c0*/  ISETP.NE.AND P1, PT, RZ, UR6, PT ;  /* 0x00000006ff007c0c */ /* 0x000fe2000bf25270 */
[----:B------:R-:W-:Y:S02]  /*01d0*/  UIADD3 UR10, UR6, -0x1, URZ ;  /* 0xffffffff060a7890 */ /* 0x000fe4000fffe03f */
[----:B------:R-:W-:Y:S02]  /*01e0*/  UISETP.EQ.OR UP0, UPT, UR8, URZ, !UP0 ;  /* 0x0000003f0800728c */ /* 0x000fe4000c702670 */
[----:B------:R-:W-:Y:S02]  /*01f0*/  UISETP.GE.U32.AND UP1, UPT, UR10, 0x2, UPT ;  /* 0x000000020a00788c */ /* 0x000fe4000bf26070 */
[----:B------:R-:W-:-:S04]  /*0200*/  UISETP.EQ.AND UP0, UPT, UR6, URZ, UP0 ;  /* 0x0000003f0600728c */ /* 0x000fc80008702270 */
[----:B------:R-:W-:-:S04]  /*0210*/  USEL UR13, URZ, 0x1, !UP0 ;  /* 0x000000013f0d7887 */ /* 0x000fc8000c000000 */
[----:B------:R-:W-:Y:S01]  /*0220*/  USEL UR13, UR13, 0x2, UP1 ;  /* 0x000000020d0d7887 */ /* 0x000fe20008800000 */
[----:B0-----:R-:W-:-:S13]  /*0230*/  ISETP.NE.AND P0, PT, R2, RZ, PT ;  /* 0x000000ff0200720c */ /* 0x001fda0003f05270 */
[----:B------:R-:W-:Y:S05]  /*0240*/  @P0 BRA `(.L_x_2) ;  /* 0x0000000000700947 */ /* 0x000fea0003800000 */
[----:B------:R-:W0:Y:S01]  /*0250*/  S2UR UR9, SR_CgaCtaId ;  /* 0x00000000000979c3 */ /* 0x000e220000008800 */
[----:B------:R-:W-:Y:S01]  /*0260*/  UMOV UR4, 0x400 ;  /* 0x0000040000047882 */ /* 0x000fe20000000000 */
[----:B------:R-:W-:Y:S01]  /*0270*/  UMOV UR5, 0x1 ;  /* 0x0000000100057882 */ /* 0x000fe20000000000 */
[----:B------:R-:W-:Y:S01]  /*0280*/  UMOV UR6, 0x100 ;  /* 0x0000010000067882 */ /* 0x000fe20000000000 */
[----:B------:R-:W-:Y:S01]  /*0290*/  ELECT P0, URZ, PT ;  /* 0x00000000003f782f */ /* 0x000fe20003800000 */
[----:B------:R-:W-:-:S04]  /*02a0*/  UIADD3 UR6, -UR6, 0x100000, URZ ;  /* 0x0010000006067890 */ /* 0x000fc8000fffe13f */
[----:B------:R-:W-:Y:S02]  /*02b0*/  USHF.L.U32 UR7, UR6, 0xb, URZ ;  /* 0x0000000b06077899 */ /* 0x000fe4000800063f */
[----:B------:R-:W-:Y:S02]  /*02c0*/  USHF.L.U32 UR6, UR6, 0x1, URZ ;  /* 0x0000000106067899 */ /* 0x000fe4000800063f */
[----:B0-----:R-:W-:Y:S02]  /*02d0*/  ULEA UR9, UR9, UR4, 0x18 ;  /* 0x0000000409097291 */ /* 0x001fe4000f8ec03f */
[----:B------:R-:W-:-:S04]  /*02e0*/  UIADD3 UR4, -UR5, 0x100000, URZ ;  /* 0x0010000005047890 */ /* 0x000fc8000fffe13f */
[----:B------:R-:W-:Y:S02]  /*02f0*/  USHF.L.U32 UR5, UR4, 0xb, URZ ;  /* 0x0000000b04057899 */ /* 0x000fe4000800063f */
[----:B------:R-:W-:Y:S01]  /*0300*/  USHF.L.U32 UR4, UR4, 0x1, URZ ;  /* 0x0000000104047899 */ /* 0x000fe2000800063f */
[----:B------:R-:W0:Y:S11]  /*0310*/  FENCE.VIEW.ASYNC.S ;  /* 0x00000000000073c6 */ /* 0x000e360000000000 */
[----:B0-----:R0:W1:Y:S01]  /*0320*/  SYNCS.EXCH.64 URZ, [UR9], UR4 ;  /* 0x00000004093f75b2 */ /* 0x0010620008000100 */
[----:B------:R0:W2:Y:S01]  /*0330*/  SYNCS.EXCH.64 URZ, [UR9+0x38], UR6 ;  /* 0x00003806093f75b2 */ /* 0x0000a20008000100 */
[----:B------:R0:W3:Y:S01]  /*0340*/  SYNCS.EXCH.64 URZ, [UR9+0x8], UR4 ;  /* 0x00000804093f75b2 */ /* 0x0000e20008000100 */
[----:B------:R0:W4:Y:S01]  /*0350*/  SYNCS.EXCH.64 URZ, [UR9+0x40], UR6 ;  /* 0x00004006093f75b2 */ /* 0x0001220008000100 */
[----:B------:R0:W0:Y:S01]  /*0360*/  SYNCS.EXCH.64 URZ, [UR9+0x10], UR4 ;  /* 0x00001004093f75b2 */ /* 0x0000220008000100 */
        /* <DEDUP_REMOVED lines=9> */
[----:B------:R-:W-:Y:S01]  /*0400*/  NOP ;  /* 0x0000000000007918 */ /* 0x000fe20000000000 */
.L_x_2:
[----:B------:R-:W5:Y:S01]  /*0410*/  SHFL.IDX PT, R0, R0, RZ, 0x1f ;  /* 0x00001fff00007589 */ /* 0x000f6200000e0000 */
[----:B------:R-:W1:Y:S01]  /*0420*/  LDC R2, c[0x0][0x65c] ;  /* 0x00019700ff027b82 */ /* 0x000e620000000800 */
[----:B------:R-:W-:Y:S01]  /*0430*/  ELECT P0, URZ, PT ;  /* 0x00000000003f782f */ /* 0x000fe20003800000 */
[----:B------:R-:W-:Y:S01]  /*0440*/  IMAD.MOV.U32 R3, RZ, RZ, RZ ;  /* 0x000000ffff037224 */ /* 0x000fe200078e00ff */
[----:B0-----:R-:W-:Y:S01]  /*0450*/  UMOV UR4, 0x20 ;  /* 0x0000002000047882 */ /* 0x001fe20000000000 */
[----:B------:R-:W-:Y:S01]  /*0460*/  NOP ;  /* 0x0000000000007918 */ /* 0x000fe20000000000 */
[----:B------:R-:W-:Y:S01]  /*0470*/  NOP ;  /* 0x0000000000007918 */ /* 0x000fe20000000000 */
[----:B-----5:R-:W-:Y:S02]  /*0480*/  ISETP.NE.OR P0, PT, R0, RZ, !P0 ;  /* 0x000000ff0000720c */ /* 0x020fe40004705670 */
[----:B-1----:R-:W-:Y:S01]  /*0490*/  ISETP.NE.AND P2, PT, R2, 0x1, PT ;  /* 0x000000010200780c */ /* 0x002fe20003f45270 */
[----:B------:R-:W0:Y:S01]  /*04a0*/  S2R R0, SR_CTAID.Y ;  /* 0x0000000000007919 */ /* 0x000e220000002600 */
[----:B------:R-:W1:Y:S09]  /*04b0*/  S2R R2, SR_CTAID.X ;  /* 0x0000000000027919 */ /* 0x000e720000002500 */
[----:B------:R-:W-:Y:S01]  /*04c0*/  VOTEU.ALL UP0, P0 ;  /* 0x00000000003f7886 */ /* 0x000fe20000000000 */
[----:B------:R-:W-:Y:S01]  /*04d0*/  VOTEU.ALL UP1, P0 ;  /* 0x00000000003f7886 */ /* 0x000fe20000020000 */
[----:B------:R-:W1:Y:S01]  /*04e0*/  @P2 LDC R7, c[0x0][0x10] ;  /* 0x00000400ff072b82 */ /* 0x000e620000000800 */
[----:B------:R-:W-:-:S02]  /*04f0*/  @P2 IMAD.MOV.U32 R5, RZ, RZ, RZ ;  /* 0x000000ffff052224 */ /* 0x000fc400078e00ff */
[----:B------:R-:W-:Y:S01]  /*0500*/  @P2 IMAD.MOV.U32 R11, RZ, RZ, RZ ;  /* 0x000000ffff0b2224 */ /* 0x000fe200078e00ff */
[----:B------:R-:W-:Y:S01]  /*0510*/  @!UP0 UMOV UR6, 0x400 ;  /* 0x0000040000068882 */ /* 0x000fe20000000000 */
[----:B------:R-:W-:-:S04]  /*0520*/  @!UP0 UIADD3 UR4, -UR4, 0x100000, URZ ;  /* 0x0010000004048890 */ /* 0x000fc8000fffe13f */
[----:B------:R-:W-:Y:S02]  /*0530*/  @!UP0 USHF.L.U32 UR5, UR4, 0xb, URZ ;  /* 0x0000000b04058899 */ /* 0x000fe4000800063f */
[----:B------:R-:W-:Y:S01]  /*0540*/  @!UP0 USHF.L.U32 UR4, UR4, 0x1, URZ ;  /* 0x0000000104048899 */ /* 0x000fe2000800063f */
[----:B------:R-:W5:Y:S08]  /*0550*/  @!P2 LDC R9, c[0x0][0xc] ;  /* 0x00000300ff09ab82 */ /* 0x000f700000000800 */
[----:B------:R-:W2:Y:S01]  /*0560*/  @!UP0 S2UR UR7, SR_CgaCtaId ;  /* 0x00000000000789c3 */ /* 0x000ea20000008800 */
[----:B0-----:R-:W-:-:S04]  /*0570*/  @P2 IMAD.MOV.U32 R4, RZ, RZ, R0 ;  /* 0x000000ffff042224 */ /* 0x001fc800078e0000 */
[----:B-1----:R-:W-:-:S04]  /*0580*/  @P2 IMAD.WIDE.U32 R6, R2, R7, R4 ;  /* 0x0000000702062225 */ /* 0x002fc800078e0004 */
[----:B------:R-:W-:Y:S02]  /*0590*/  @P2 IMAD.MOV.U32 R16, RZ, RZ, R6 ;  /* 0x000000ffff102224 */ /* 0x000fe400078e0006 */
[----:B------:R-:W-:Y:S02]  /*05a0*/  @P2 IMAD.IADD R17, R7, 0x1, R11 ;  /* 0x0000000107112824 */ /* 0x000fe400078e020b */
[----:B-----5:R-:W-:-:S04]  /*05b0*/  @!P2 IMAD.WIDE.U32 R4, R9, R0, R2 ;  /* 0x000000000904a225 */ /* 0x020fc800078e0002 */
[----:B------:R-:W-:Y:S02]  /*05c0*/  @!P2 IMAD.MOV.U32 R16, RZ, RZ, R4 ;  /* 0x000000ffff10a224 */ /* 0x000fe400078e0004 */
[----:B------:R-:W-:Y:S01]  /*05d0*/  @!P2 IMAD.MOV.U32 R17, RZ, RZ, R5 ;  /* 0x000000ffff11a224 */ /* 0x000fe200078e0005 */
[----:B--2---:R-:W-:Y:S02]  /*05e0*/  @!UP0 ULEA UR6, UR7, UR6, 0x18 ;  /* 0x0000000607068291 */ /* 0x004fe4000f8ec03f */
[----:B------:R0:W-:Y:S01]  /*05f0*/  STL [R1+0x7c], R16 ;  /* 0x00007c1001007387 */ /* 0x0001e20000100800 */
[----:B------:R-:W-:-:S03]  /*0600*/  VOTEU.ALL UP0, P0 ;  /* 0x00000000003f7886 */ /* 0x000fc60000000000 */
[----:B------:R0:W-:Y:S04]  /*0610*/  STL [R1+0x78], R17 ;  /* 0x0000781101007387 */ /* 0x0001e80000100800 */
[----:B------:R-:W1:Y:S02]  /*0620*/  FENCE.VIEW.ASYNC.S ;  /* 0x00000000000073c6 */ /* 0x000e640000000000 */
[----:B-1----:R0:W3:Y:S01]  /*0630*/  @!UP0 SYNCS.EXCH.64 URZ, [UR6+0x80], UR4 ;  /* 0x00008004063f85b2 */ /* 0x0020e20008000100 */
[----:B------:R0:W3:Y:S01]  /*0640*/  @!UP1 SYNCS.EXCH.64 URZ, [UR6+0x88], UR4 ;  /* 0x00008804063f95b2 */ /* 0x0000e20008000100 */
[----:B------:R-:W-:Y:S01]  /*0650*/  NOP ;  /* 0x0000000000007918 */ /* 0x000fe20000000000 */
[----:B---34-:R-:W-:Y:S06]  /*0660*/  BAR.SYNC.DEFER_BLOCKING 0x0 ;  /* 0x0000000000007b1d */ /* 0x018fec0000010000 */
[----:B0-----:R-:W-:Y:S05]  /*0670*/  @!P1 BRA `(.L_x_3) ;  /* 0x000000e000809947 */ /* 0x001fea0003800000 */
[----:B------:R-:W-:-:S06]  /*0680*/  UISETP.GT.U32.AND UP0, UPT, UR10, 0x1, UPT ;  /* 0x000000010a00788c */ /* 0x000fcc000bf04070 */
[----:B------:R-:W-:-:S13]  /*0690*/  PLOP3.LUT P0, PT, PT, PT, UP0, 0x80, 0x0 ;  /* 0x000000000000781c */ /* 0x000fda0003f0f008 */
[----:B------:R-:W-:Y:S05]  /*06a0*/  @P0 EXIT ;  /* 0x000000000000094d */ /* 0x000fea0003800000 */
[----:B------:R-:W-:Y:S01]  /*06b0*/  IMAD.MOV.U32 R6, RZ, RZ, -0x1 ;  /* 0xffffffffff067424 */ /* 0x000fe200078e00ff */
[----:B------:R-:W-:Y:S01]  /*06c0*/  ULDC.64 UR4, c[0x0][0x650] ;  /* 0x0001940000047ab9 */ /* 0x000fe20000000a00 */
[----:B------:R-:W-:Y:S01]  /*06d0*/  IMAD.MOV.U32 R5, RZ, RZ, -0x1 ;  /* 0xffffffffff057424 */ /* 0x000fe200078e00ff */
[----:B------:R-:W-:Y:S01]  /*06e0*/  ISETP.GE.U32.AND P0, PT, R16, UR4, PT ;  /* 0x0000000410007c0c */ /* 0x000fe2000bf06070 */
[----:B------:R-:W-:Y:S01]  /*06f0*/  UMOV UR22, 0xffffffff ;  /* 0xffffffff00167882 */ /* 0x000fe20000000000 */
[----:B------:R0:W-:Y:S01]  /*0700*/  STL [R1+0x84], R6 ;  /* 0x0000840601007387 */ /* 0x0001e20000100800 */
[----:B------:R-:W-:Y:S02]  /*0710*/  PRMT R4, RZ, 0x7610, R4 ;  /* 0x00007610ff047816 */ /* 0x000fe40000000004 */
[----:B------:R-:W-:Y:S01]  /*0720*/  ISETP.GE.U32.AND.EX P0, PT, R17, UR5, PT, P0 ;  /* 0x0000000511007c0c */ /* 0x000fe2000bf06100 */
[----:B------:R0:W-:-:S12]  /*0730*/  STL [R1+0x80], R5 ;  /* 0x0000800501007387 */ /* 0x0001d80000100800 */
[----:B0-----:R-:W-:Y:S05]  /*0740*/  @P0 BRA `(.L_x_4) ;  /* 0x0000000400680947 */ /* 0x001fea0003800000 */
[----:B------:R-:W0:Y:S01]  /*0750*/  LDC.64 R12, c[0x0][0x628] ;  /* 0x00018a00ff0c7b82 */ /* 0x000e220000000a00 */
[----:B------:R-:W-:Y:S02]  /*0760*/  IMAD.MOV.U32 R4, RZ, RZ, R16 ;  /* 0x000000ffff047224 */ /* 0x000fe400078e0010 */
[----:B------:R-:W-:-:S05]  /*0770*/  IMAD.MOV.U32 R5, RZ, RZ, R17 ;  /* 0x000000ffff057224 */ /* 0x000fca00078e0011 */
[----:B------:R-:W1:Y:S08]  /*0780*/  LDC R10, c[0x0][0x630] ;  /* 0x00018c00ff0a7b82 */ /* 0x000e700000000800 */
[----:B------:R-:W2:Y:S01]  /*0790*/  LDC.64 R14, c[0x0][0x620] ;  /* 0x00018800ff0e7b82 */ /* 0x000ea20000000a00 */
[----:B0-----:R-:W-:-:S04]  /*07a0*/  ISETP.NE.U32.AND P0, PT, R12, RZ, PT ;  /* 0x000000ff0c00720c */ /* 0x001fc80003f05070 */
[----:B------:R-:W-:-:S13]  /*07b0*/  ISETP.NE.AND.EX P0, PT, R13, RZ, PT, P0 ;  /* 0x000000ff0d00720c */ /* 0x000fda0003f05300 */
[----:B-12---:R-:W-:Y:S05]  /*07c0*/  @!P0 BRA `(.L_x_5) ;  /* 0x0000000000288947 */ /* 0x006fea0003800000 */
[----:B------:R-:W0:Y:S02]  /*07d0*/  LDC R9, c[0x0][0x634] ;  /* 0x00018d00ff097b82 */ /* 0x000e240000000800 */
[----:B0-----:R-:W-:-:S05]  /*07e0*/  IADD3 R9, P0, R16, R9, RZ ;  /* 0x0000000910097210 */ /* 0x001fca0007f1e0ff */
[----:B------:R-:W-:-:S04]  /*07f0*/  IMAD.X R11, RZ, RZ, R17, P0 ;  /* 0x000000ffff0b7224 */ /* 0x000fc800000e0611 */
[----:B------:R-:W-:-:S04]  /*0800*/  IMAD.WIDE.U32 R4, R11, R12, RZ ;  /* 0x0000000c0b047225 */ /* 0x000fc800078e00ff */
[----:B------:R-:W-:-:S04]  /*0810*/  IMAD.WIDE.U32 R6, P0, R9, R13, R4 ;  /* 0x0000000d09067225 */ /* 0x000fc80007800004 */
[----:B------:R-:W-:-:S04]  /*0820*/  IMAD.WIDE.U32 R4, R9, R12, RZ ;  /* 0x0000000c09047225 */ /* 0x000fc800078e00ff */
[----:B------:R-:W-:Y:S01]  /*0830*/  IMAD.X R9, RZ, RZ, RZ, P0 ;  /* 0x000000ffff097224 */ /* 0x000fe200000e06ff */
[----:B------:R-:W-:Y:S01]  /*0840*/  IADD3 RZ, P0, R5, R6, RZ ;  /* 0x0000000605ff7210 */ /* 0x000fe20007f1e0ff */
[----:B------:R-:W-:-:S04]  /*0850*/  IMAD.MOV.U32 R8, RZ, RZ, R7 ;  /* 0x000000ffff087224 */ /* 0x000fc800078e0007 */
[----:B------:R-:W-:-:S08]  /*0860*/  IMAD.WIDE.U32.X R4, R11, R13, R8, P0 ;  /* 0x0000000d0b047225 */ /* 0x000fd000000e0408 */
.L_x_5:
[-CC-:B------:R-:W-:Y:S01]  /*0870*/  SHF.R.U64 R24, R4, R10.reuse, R5.reuse ;  /* 0x0000000a04187219 */ /* 0x180fe20000001205 */
[----:B------:R-:W0:Y:S01]  /*0880*/  LDC R8, c[0x0][0x618] ;  /* 0x00018600ff087b82 */ /* 0x000e220000000800 */
[----:B------:R-:W-:Y:S01]  /*0890*/  SHF.R.U32.HI R4, RZ, R10, R5 ;  /* 0x0000000aff047219 */ /* 0x000fe20000011605 */
[----:B------:R-:W-:Y:S01]  /*08a0*/  ULDC UR4, c[0x0][0x150] ;  /* 0x0000540000047ab9 */ /* 0x000fe20000000800 */
[----:B------:R-:W-:Y:S01]  /*08b0*/  IADD3 R9, P0, RZ, -R24, RZ ;  /* 0x80000018ff097210 */ /* 0x000fe20007f1e0ff */
[----:B------:R-:W-:Y:S01]  /*08c0*/  IMAD.MOV.U32 R5, RZ, RZ, R17 ;  /* 0x000000ffff057224 */ /* 0x000fe200078e0011 */
[----:B------:R-:W-:-:S03]  /*08d0*/  I2FP.F32.U32 R3, R2 ;  /* 0x0000000200037245 */ /* 0x000fc60000201000 */
[----:B------:R-:W1:Y:S01]  /*08e0*/  LDC.64 R18, c[0x0][0x640] ;  /* 0x00019000ff127b82 */ /* 0x000e620000000a00 */
[----:B------:R-:W-:Y:S02]  /*08f0*/  IMAD.X R11, RZ, RZ, ~R4, P0 ;  /* 0x000000ffff0b7224 */ /* 0x000fe400000e0e04 */
[----:B------:R-:W-:Y:S01]  /*0900*/  FMUL R3, R3, UR4 ;  /* 0x0000000403037c20 */ /* 0x000fe20008400000 */
[----:B------:R-:W-:Y:S01]  /*0910*/  IMAD.MOV.U32 R4, RZ, RZ, R16 ;  /* 0x000000ffff047224 */ /* 0x000fe200078e0010 */
[----:B------:R-:W-:Y:S01]  /*0920*/  ULDC UR4, c[0x0][0x154] ;  /* 0x0000550000047ab9 */ /* 0x000fe20000000800 */
[-C--:B------:R-:W-:Y:S02]  /*0930*/  IMAD R6, R11, R14.reuse, RZ ;  /* 0x0000000e0b067224 */ /* 0x080fe400078e02ff */
[C---:B------:R-:W-:Y:S01]  /*0940*/  IMAD.WIDE.U32 R4, R9.reuse, R14, R4 ;  /* 0x0000000e09047225 */ /* 0x040fe200078e0004 */
[----:B------:R-:W2:Y:S01]  /*0950*/  LDC R10, c[0x0][0x608] ;  /* 0x00018200ff0a7b82 */ /* 0x000ea20000000800 */
[----:B------:R-:W3:Y:S02]  /*0960*/  F2I.U32.TRUNC.NTZ R3, R3 ;  /* 0x0000000300037305 */ /* 0x000ee4000020f000 */
[----:B------:R-:W-:-:S04]  /*0970*/  IMAD R9, R9, R15, R6 ;  /* 0x0000000f09097224 */ /* 0x000fc800078e0206 */
[----:B------:R-:W-:Y:S01]  /*0980*/  IMAD.IADD R5, R5, 0x1, R9 ;  /* 0x0000000105057824 */ /* 0x000fe200078e0209 */
[----:B------:R-:W4:Y:S01]  /*0990*/  LDC R7, c[0x0][0x144] ;  /* 0x00005100ff077b82 */ /* 0x000f220000000800 */
[----:B------:R-:W-:-:S03]  /*09a0*/  IMAD.MOV.U32 R9, RZ, RZ, 0x1 ;  /* 0x00000001ff097424 */ /* 0x000fc600078e00ff */
[----:B0-----:R-:W-:Y:S02]  /*09b0*/  SHF.R.U64 R12, R4, R8, R5 ;  /* 0x00000008040c7219 */ /* 0x001fe40000001205 */
[----:B------:R-:W-:Y:S02]  /*09c0*/  I2FP.F32.U32 R4, R0 ;  /* 0x0000000000047245 */ /* 0x000fe40000201000 */
[----:B------:R-:W0:Y:S01]  /*09d0*/  LDC R14, c[0x0][0x658] ;  /* 0x00019600ff0e7b82 */ /* 0x000e220000000800 */
[----:B-1----:R-:W-:Y:S01]  /*09e0*/  ISETP.NE.U32.AND P0, PT, R18, RZ, PT ;  /* 0x000000ff1200720c */ /* 0x002fe20003f05070 */
[----:B---3--:R-:W-:Y:S02]  /*09f0*/  IMAD.MOV R6, RZ, RZ, -R3 ;  /* 0x000000ffff067224 */ /* 0x008fe400078e0a03 */
[----:B------:R-:W-:Y:S01]  /*0a00*/  FMUL R4, R4, UR4 ;  /* 0x0000000404047c20 */ /* 0x000fe20008400000 */
[----:B------:R-:W-:Y:S01]  /*0a10*/  SHF.R.U32.HI R3, RZ, R8, R5 ;  /* 0x00000008ff037219 */ /* 0x000fe20000011605 */
[----:B------:R-:W-:Y:S01]  /*0a20*/  IMAD.MOV.U32 R5, RZ, RZ, -0x1 ;  /* 0xffffffffff057424 */ /* 0x000fe200078e00ff */
[----:B------:R-:W-:Y:S01]  /*0a30*/  ISETP.NE.AND.EX P0, PT, R19, RZ, PT, P0 ;  /* 0x000000ff1300720c */ /* 0x000fe20003f05300 */
[----:B------:R1:W3:Y:S01]  /*0a40*/  F2I.U32.TRUNC.NTZ R11, R4 ;  /* 0x00000004000b7305 */ /* 0x0002e2000020f000 */
[----:B------:R-:W1:Y:S01]  /*0a50*/  LDC R13, c[0x0][0x148] ;  /* 0x00005200ff0d7b82 */ /* 0x000e620000000800 */
[----:B--2---:R-:W-:-:S02]  /*0a60*/  SHF.R.U64 R23, R12, R10, R3 ;  /* 0x0000000a0c177219 */ /* 0x004fc40000001203 */
[----:B------:R-:W-:-:S05]  /*0a70*/  SHF.R.U32.HI R3, RZ, R10, R3 ;  /* 0x0000000aff037219 */ /* 0x000fca0000011603 */
[----:B------:R-:W2:Y:S01]  /*0a80*/  LDC R17, c[0x0][0x600] ;  /* 0x00018000ff117b82 */ /* 0x000ea20000000800 */
[----:B----4-:R-:W-:-:S07]  /*0a90*/  IMAD R8, R7, R6, R2 ;  /* 0x0000000607087224 */ /* 0x010fce00078e0202 */
[----:B------:R-:W4:Y:S01]  /*0aa0*/  LDC R16, c[0x0][0x648] ;  /* 0x00019200ff107b82 */ /* 0x000f220000000800 */
[-C--:B0-----:R-:W-:Y:S02]  /*0ab0*/  SHF.L.U32 R2, R5, R14.reuse, RZ ;  /* 0x0000000e05027219 */ /* 0x081fe400000006ff */
[--C-:B------:R-:W-:Y:S02]  /*0ac0*/  SHF.R.U64 R22, R23, R14, R3.reuse ;  /* 0x0000000e17167219 */ /* 0x100fe40000001203 */
[----:B------:R-:W-:Y:S02]  /*0ad0*/  LOP3.LUT R10, RZ, R2, RZ, 0x33, !PT ;  /* 0x00000002ff0a7212 */ /* 0x000fe400078e33ff */
[-C--:B------:R-:W-:Y:S01]  /*0ae0*/  SHF.R.U32.HI R3, RZ, R14.reuse, R3 ;  /* 0x0000000eff037219 */ /* 0x080fe20000011603 */
[----:B------:R-:W0:Y:S01]  /*0af0*/  LDC R21, c[0x0][0x638] ;  /* 0x00018e00ff157b82 */ /* 0x000e220000000800 */
[----:B------:R-:W-:Y:S01]  /*0b00*/  SHF.L.U32 R9, R9, R14, RZ ;  /* 0x0000000e09097219 */ /* 0x000fe200000006ff */
[----:B------:R-:W-:-:S06]  /*0b10*/  IMAD.MOV.U32 R2, RZ, RZ, R22 ;  /* 0x000000ffff027224 */ /* 0x000fcc00078e0016 */
[----:B------:R-:W0:Y:S01]  /*0b20*/  LDC R20, c[0x0][0x610] ;  /* 0x00018400ff147b82 */ /* 0x000e220000000800 */
[----:B-1-3--:R-:W-:Y:S05]  /*0b30*/  @!P0 BRA `(.L_x_6) ;  /* 0x0000000000288947 */ /* 0x00afea0003800000 */
[----:B------:R-:W1:Y:S02]  /*0b40*/  LDC R7, c[0x0][0x64c] ;  /* 0x00019300ff077b82 */ /* 0x000e640000000800 */
[----:B-1----:R-:W-:-:S05]  /*0b50*/  IADD3 R7, P0, R22, R7, RZ ;  /* 0x0000000716077210 */ /* 0x002fca0007f1e0ff */
        /* <DEDUP_REMOVED lines=8> */
.L_x_6:
[----:B----4-:R-:W-:Y:S01]  /*0be0*/  SHF.R.U64 R2, R2, R16, R3 ;  /* 0x0000001002027219 */ /* 0x010fe20000001203 */
[----:B--2---:R-:W-:Y:S01]  /*0bf0*/  VIADD R3, R17, 0xffffffff ;  /* 0xffffffff11037836 */ /* 0x004fe20000000000 */
[----:B------:R-:W-:Y:S01]  /*0c00*/  LOP3.LUT R10, R23, R10, RZ, 0xc0, !PT ;  /* 0x0000000a170a7212 */ /* 0x000fe200078ec0ff */
[----:B------:R-:W-:Y:S01]  /*0c10*/  IMAD.MOV R11, RZ, RZ, -R11 ;  /* 0x000000ffff0b7224 */ /* 0x000fe200078e0a0b */
[----:B------:R-:W-:Y:S01]  /*0c20*/  R2UR UR22, R24 ;  /* 0x00000000181672ca */ /* 0x000fe200000e0000 */
[----:B------:R-:W-:Y:S01]  /*0c30*/  IMAD.MOV R4, RZ, RZ, -R2 ;  /* 0x000000ffff047224 */ /* 0x000fe200078e0a02 */
[----:B------:R-:W-:Y:S01]  /*0c40*/  LOP3.LUT R3, R12, R3, RZ, 0xc0, !PT ;  /* 0x000000030c037212 */ /* 0x000fe200078ec0ff */
[----:B------:R-:W-:Y:S02]  /*0c50*/  @P2 IMAD R8, R13, R11, R0 ;  /* 0x0000000b0d082224 */ /* 0x000fe400078e0200 */
[----:B------:R-:W-:Y:S02]  /*0c60*/  IMAD R9, R9, R2, R10 ;  /* 0x0000000209097224 */ /* 0x000fe400078e020a */
[----:B0-----:R-:W-:-:S02]  /*0c70*/  IMAD R0, R4, R21, R22 ;  /* 0x0000001504007224 */ /* 0x001fc400078e0216 */
[----:B------:R-:W-:Y:S02]  /*0c80*/  IMAD R8, R9, R20, R8 ;  /* 0x0000001409087224 */ /* 0x000fe400078e0208 */
[----:B------:R-:W-:Y:S02]  /*0c90*/  IMAD R3, R0, R17, R3 ;  /* 0x0000001100037224 */ /* 0x000fe400078e0203 */
[----:B------:R-:W-:-:S03]  /*0ca0*/  IMAD.MOV.U32 R4, RZ, RZ, 0x1 ;  /* 0x00000001ff047424 */ /* 0x000fc600078e00ff */
[----:B------:R-:W-:Y:S02]  /*0cb0*/  SEL R2, R3, R8, !P2 ;  /* 0x0000000803027207 */ /* 0x000fe40005000000 */
[----:B------:R-:W-:-:S03]  /*0cc0*/  SEL R0, R8, R3, !P2 ;  /* 0x0000000308007207 */ /* 0x000fc60005000000 */
[----:B------:R0:W-:Y:S04]  /*0cd0*/  STL [R1+0x80], R2 ;  /* 0x0000800201007387 */ /* 0x0001e80000100800 */
[----:B------:R0:W-:Y:S02]  /*0ce0*/  STL [R1+0x84], R0 ;  /* 0x0000840001007387 */ /* 0x0001e40000100800 */
.L_x_4:
[----:B------:R-:W-:-:S08]  /*0cf0*/  NOP ;  /* 0x0000000000007918 */ /* 0x000fd00000000000 */
[----:B------:R-:W1:Y:S02]  /*0d00*/  USETMAXREG.TRY_ALLOC.CTAPOOL UP0, 0xe8 ;  /* 0x000000e8000079c8 */ /* 0x000e640008000600 */
[----:B-1----:R-:W-:-:S13]  /*0d10*/  PLOP3.LUT P0, PT, PT, PT, UP0, 0x80, 0x0 ;  /* 0x000000000000781c */ /* 0x002fda0003f0f008 */
[----:B------:R-:W-:Y:S05]  /*0d20*/  @!P0 BRA `(.L_x_4) ;  /* 0xfffffffc00f08947 */ /* 0x000fea000383ffff */
[----:B------:R-:W-:Y:S01]  /*0d30*/  ULDC.64 UR4, c[0x0][0x598] ;  /* 0x0001660000047ab9 */ /* 0x000fe20000000a00 */
[----:B------:R-:W-:Y:S01]  /*0d40*/  ULDC.64 UR18, c[0x0][0x208] ;  /* 0x0000820000127ab9 */ /* 0x000fe20000000a00 */
[----:B------:R-:W-:-:S04]  /*0d50*/  ISETP.NE.U32.AND P0, PT, RZ, UR4, PT ;  /* 0x00000004ff007c0c */ /* 0x000fc8000bf05070 */
[----:B------:R-:W-:-:S13]  /*0d60*/  ISETP.NE.AND.EX P0, PT, RZ, UR5, PT, P0 ;  /* 0x00000005ff007c0c */ /* 0x000fda000bf05300 */
[----:B------:R-:W-:Y:S05]  /*0d70*/  @!P0 BRA `(.L_x_7) ;  /* 0x0000000000208947 */ /* 0x000fea0003800000 */
[----:B0-----:R-:W0:Y:S02]  /*0d80*/  LDC.64 R2, c[0x0][0x598] ;  /* 0x00016600ff027b82 */ /* 0x001e240000000a00 */
[----:B0-----:R-:W2:Y:S02]  /*0d90*/  LDG.E.64 R2, desc[UR18][R2.64] ;  /* 0x0000001202027981 */ /* 0x001ea4000c1e1b00 */
[----:B--2---:R-:W-:-:S04]  /*0da0*/  ISETP.NE.U32.AND P0, PT, R2, RZ, PT ;  /* 0x000000ff0200720c */ /* 0x004fc80003f05070 */
[----:B------:R-:W-:-:S13]  /*0db0*/  ISETP.NE.AND.EX P0, PT, R3, RZ, PT, P0 ;  /* 0x000000ff0300720c */ /* 0x000fda0003f05300 */
[----:B------:R-:W-:Y:S05]  /*0dc0*/  @!P0 BRA `(.L_x_7) ;  /* 0x00000000000c8947 */ /* 0x000fea0003800000 */
[----:B------:R-:W2:Y:S02]  /*0dd0*/  LD.E R2, desc[UR18][R2.64] ;  /* 0x0000001202027980 */ /* 0x000ea4000c101900 */
[----:B--2---:R-:W-:Y:S01]  /*0de0*/  R2UR UR20, R2 ;  /* 0x00000000021472ca */ /* 0x004fe200000e0000 */
[----:B------:R-:W-:-:S14]  /*0df0*/  BRA `(.L_x_8) ;  /* 0x0000000000247947 */ /* 0x000fdc0003800000 */
.L_x_7:
[----:B------:R-:W-:Y:S02]  /*0e00*/  ULDC.64 UR4, c[0x0][0x588] ;  /* 0x0001620000047ab9 */ /* 0x000fe40000000a00 */
[----:B------:R-:W-:-:S04]  /*0e10*/  ISETP.NE.U32.AND P0, PT, RZ, UR4, PT ;  /* 0x00000004ff007c0c */ /* 0x000fc8000bf05070 */
[----:B------:R-:W-:-:S13]  /*0e20*/  ISETP.NE.AND.EX P0, PT, RZ, UR5, PT, P0 ;  /* 0x00000005ff007c0c */ /* 0x000fda000bf05300 */
[----:B------:R-:W-:Y:S05]  /*0e30*/  @!P0 BRA `(.L_x_9) ;  /* 0x0000000000108947 */ /* 0x000fea0003800000 */
[----:B0-----:R-:W0:Y:S02]  /*0e40*/  LDC.64 R2, c[0x0][0x588] ;  /* 0x00016200ff027b82 */ /* 0x001e240000000a00 */
[----:B0-----:R-:W2:Y:S02]  /*0e50*/  LDG.E R2, desc[UR18][R2.64] ;  /* 0x0000001202027981 */ /* 0x001ea4000c1e1900 */
[----:B--2---:R-:W-:Y:S01]  /*0e60*/  R2UR UR20, R2 ;  /* 0x00000000021472ca */ /* 0x004fe200000e0000 */
[----:B------:R-:W-:-:S14]  /*0e70*/  BRA `(.L_x_8) ;  /* 0x0000000000047947 */ /* 0x000fdc0003800000 */
.L_x_9:
[----:B------:R-:W-:-:S05]  /*0e80*/  ULDC UR20, c[0x0][0x580] ;  /* 0x0001600000147ab9 */ /* 0x000fca0000000800 */
.L_x_8:
[----:B------:R-:W-:Y:S02]  /*0e90*/  ULDC.64 UR4, c[0x0][0x5a0] ;  /* 0x0001680000047ab9 */ /* 0x000fe40000000a00 */
        /* <DEDUP_REMOVED lines=11> */
.L_x_10:
        /* <DEDUP_REMOVED lines=8> */
.L_x_12:
[----:B------:R-:W-:-:S05]  /*0fd0*/  ULDC UR21, c[0x0][0x584] ;  /* 0x0001610000157ab9 */ /* 0x000fca0000000800 */
.L_x_11:
[----:B------:R-:W-:-:S13]  /*0fe0*/  LOP3.LUT P0, RZ, R4, 0xff, RZ, 0xc0, !PT ;  /* 0x000000ff04ff7812 */ /* 0x000fda000780c0ff */
[----:B------:R-:W-:Y:S05]  /*0ff0*/  @!P0 EXIT ;  /* 0x000000000000894d */ /* 0x000fea0003800000 */
[----:B------:R-:W-:Y:S01]  /*1000*/  ULDC UR4, c[0x0][0x28c] ;  /* 0x0000a30000047ab9 */ /* 0x000fe20000000800 */
[----:B------:R-:W-:Y:S02]  /*1010*/  ULOP3.LUT UR23, UR13, 0x1, URZ, 0xfc, !UPT ;  /* 0x000000010d177892 */ /* 0x000fe4000f8efc3f */
[----:B------:R-:W-:-:S04]  /*1020*/  UIADD3 UR4, UR4, 0x1f, URZ ;  /* 0x0000001f04047890 */ /* 0x000fc8000fffe03f */
[----:B------:R-:W-:-:S04]  /*1030*/  USHF.R.S32.HI UR5, URZ, 0x1f, UR4 ;  /* 0x0000001f3f057899 */ /* 0x000fc80008011404 */
[----:B------:R-:W-:-:S03]  /*1040*/  ULEA.HI UR5, UR5, UR4, URZ, 0x5 ;  /* 0x0000000405057291 */ /* 0x000fc6000f8f283f */
[----:B------:R-:W-:Y:S01]  /*1050*/  UMOV UR4, URZ ;  /* 0x0000003f00047c82 */ /* 0x000fe20008000000 */
[----:B------:R-:W-:-:S03]  /*1060*/  USHF.R.S32.HI UR12, URZ, 0x5, UR5 ;  /* 0x000000053f0c7899 */ /* 0x000fc60008011405 */
[----:B------:R-:W-:-:S09]  /*1070*/  UMOV UR5, URZ ;  /* 0x0000003f00057c82 */ /* 0x000fd20008000000 */
.L_x_293:
[----:B0-----:R-:W0:Y:S01]  /*1080*/  S2R R0, SR_TID.X ;  /* 0x0000000000007919 */ /* 0x001e220000002100 */
[----:B-1----:R-:W1:Y:S01]  /*1090*/  S2UR UR11, SR_CgaCtaId ;  /* 0x00000000000b79c3 */ /* 0x002e620000008800 */
[----:B------:R-:W-:Y:S01]  /*10a0*/  UMOV UR14, 0x400 ;  /* 0x00000400000e7882 */ /* 0x000fe20000000000 */
[----:B------:R-:W-:Y:S01]  /*10b0*/  UMOV UR6, URZ ;  /* 0x0000003f00067c82 */ /* 0x000fe20008000000 */
[----:B------:R-:W-:Y:S01]  /*10c0*/  STL [R1+0x74], RZ ;  /* 0x000074ff01007387 */ /* 0x000fe20000100800 */
[----:B------:R-:W-:Y:S01]  /*10d0*/  UMOV UR7, URZ ;  /* 0x0000003f00077c82 */ /* 0x000fe20008000000 */
[----:B------:R-:W-:Y:S01]  /*10e0*/  UMOV UR8, URZ ;  /* 0x0000003f00087c82 */ /* 0x000fe20008000000 */
[----:B------:R-:W-:Y:S01]  /*10f0*/  UMOV UR16, UR5 ;  /* 0x0000000500107c82 */ /* 0x000fe20008000000 */
[----:B------:R-:W-:Y:S01]  /*1100*/  STL [R1+0x70], RZ ;  /* 0x000070ff01007387 */ /* 0x000fe20000100800 */
[----:B--2---:R-:W2:Y:S01]  /*1110*/  LDC R2, c[0x0][0x28c] ;  /* 0x0000a300ff027b82 */ /* 0x004ea20000000800 */
[----:B------:R-:W-:-:S02]  /*1120*/  CS2R R4, SRZ ;  /* 0x0000000000047805 */ /* 0x000fc4000001ff00 */
[----:B------:R-:W-:Y:S01]  /*1130*/  CS2R R6, SRZ ;  /* 0x0000000000067805 */ /* 0x000fe2000001ff00 */
[----:B------:R-:W-:Y:S01]  /*1140*/  STL [R1+0x6c], RZ ;  /* 0x00006cff01007387 */ /* 0x000fe20000100800 */
[----:B------:R-:W-:Y:S02]  /*1150*/  CS2R R8, SRZ ;  /* 0x0000000000087805 */ /* 0x000fe4000001ff00 */
[----:B------:R-:W-:Y:S02]  /*1160*/  CS2R R10, SRZ ;  /* 0x00000000000a7805 */ /* 0x000fe4000001ff00 */
[----:B------:R-:W-:Y:S01]  /*1170*/  CS2R R12, SRZ ;  /* 0x00000000000c7805 */ /* 0x000fe2000001ff00 */
[----:B------:R-:W-:Y:S01]  /*1180*/  STL [R1+0x68], RZ ;  /* 0x000068ff01007387 */ /* 0x000fe20000100800 */
[----:B------:R-:W-:Y:S02]  /*1190*/  CS2R R14, SRZ ;  /* 0x00000000000e7805 */ /* 0x000fe4000001ff00 */
[----:B------:R-:W-:-:S02]  /*11a0*/  CS2R R16, SRZ ;  /* 0x0000000000107805 */ /* 0x000fc4000001ff00 */
[----:B------:R-:W-:Y:S01]  /*11b0*/  CS2R R18, SRZ ;  /* 0x0000000000127805 */ /* 0x000fe2000001ff00 */
[----:B------:R-:W-:Y:S01]  /*11c0*/  STL [R1+0x64], RZ ;  /* 0x000064ff01007387 */ /* 0x000fe20000100800 */
[----:B------:R-:W-:Y:S02]  /*11d0*/  CS2R R20, SRZ ;  /* 0x0000000000147805 */ /* 0x000fe4000001ff00 */
[----:B------:R-:W-:Y:S02]  /*11e0*/  CS2R R22, SRZ ;  /* 0x0000000000167805 */ /* 0x000fe4000001ff00 */
[----:B------:R-:W-:Y:S01]  /*11f0*/  CS2R R152, SRZ ;  /* 0x0000000000987805 */ /* 0x000fe2000001ff00 */
[----:B------:R-:W-:Y:S01]  /*1200*/  STL [R1+0x60], RZ ;  /* 0x000060ff01007387 */ /* 0x000fe20000100800 */
[----:B-1----:R-:W-:Y:S01]  /*1210*/  ULEA UR14, UR11, UR14, 0x18 ;  /* 0x0000000e0b0e7291 */ /* 0x002fe2000f8ec03f */
[----:B------:R-:W-:Y:S02]  /*1220*/  CS2R R154, SRZ ;  /* 0x00000000009a7805 */ /* 0x000fe4000001ff00 */
[----:B------:R-:W-:Y:S01]  /*1230*/  CS2R R156, SRZ ;  /* 0x00000000009c7805 */ /* 0x000fe2000001ff00 */
[----:B------:R-:W-:Y:S01]  /*1240*/  STL [R1+0x5c], RZ ;  /* 0x00005cff01007387 */ /* 0x000fe20000100800 */
[----:B------:R-:W-:-:S02]  /*1250*/  CS2R R158, SRZ ;  /* 0x00000000009e7805 */ /* 0x000fc4000001ff00 */
[----:B------:R-:W-:Y:S02]  /*1260*/  CS2R R160, SRZ ;  /* 0x0000000000a07805 */ /* 0x000fe4000001ff00 */
[----:B------:R-:W-:Y:S02]  /*1270*/  CS2R R162, SRZ ;  /* 0x0000000000a27805 */ /* 0x000fe4000001ff00 */
[----:B0-----:R-:W-:Y:S01]  /*1280*/  LOP3.LUT R0, R0, 0x80, RZ, 0xc0, !PT ;  /* 0x0000008000007812 */ /* 0x001fe200078ec0ff */
[----:B------:R-:W-:Y:S01]  /*1290*/  STL [R1+0x58], RZ ;  /* 0x000058ff01007387 */ /* 0x000fe20000100800 */
[----:B--2---:R-:W-:Y:S02]  /*12a0*/  ISETP.GE.AND P0, PT, R2, 0x1, PT ;  /* 0x000000010200780c */ /* 0x004fe40003f06270 */
[----:B------:R-:W-:Y:S02]  /*12b0*/  CS2R R2, SRZ ;  /* 0x0000000000027805 */ /* 0x000fe4000001ff00 */
[----:B------:R-:W-:Y:S01]  /*12c0*/  SHF.R.U32.HI R0, RZ, 0x7, R0 ;  /* 0x00000007ff007819 */ /* 0x000fe20000011600 */
[----:B------:R-:W-:Y:S01]  /*12d0*/  STL [R1+0x54], RZ ;  /* 0x000054ff01007387 */ /* 0x000fe20000100800 */
[----:B------:R-:W-:-:S02]  /*12e0*/  CS2R R164, SRZ ;  /* 0x0000000000a47805 */ /* 0x000fc4000001ff00 */
[----:B------:R-:W-:Y:S02]  /*12f0*/  CS2R R166, SRZ ;  /* 0x0000000000a67805 */ /* 0x000fe4000001ff00 */
[----:B------:R-:W-:Y:S01]  /*1300*/  CS2R R168, SRZ ;  /* 0x0000000000a87805 */ /* 0x000fe2000001ff00 */
[----:B------:R-:W-:Y:S01]  /*1310*/  STL [R1+0x50], RZ ;  /* 0x000050ff01007387 */ /* 0x000fe20000100800 */
[----:B------:R-:W-:Y:S02]  /*1320*/  CS2R R170, SRZ ;  /* 0x0000000000aa7805 */ /* 0x000fe4000001ff00 */
[----:B------:R-:W-:Y:S02]  /*1330*/  CS2R R172, SRZ ;  /* 0x0000000000ac7805 */ /* 0x000fe4000001ff00 */
[----:B------:R-:W-:Y:S01]  /*1340*/  CS2R R174, SRZ ;  /* 0x0000000000ae7805 */ /* 0x000fe2000001ff00 */
[----:B------:R-:W0:Y:S01]  /*1350*/  SHFL.IDX PT, R0, R0, RZ, 0x1f ;  /* 0x00001fff00007589 */ /* 0x000e2200000e0000 */
[----:B------:R-:W-:-:S02]  /*1360*/  CS2R R176, SRZ ;  /* 0x0000000000b07805 */ /* 0x000fc4000001ff00 */
[----:B------:R-:W-:Y:S02]  /*1370*/  CS2R R178, SRZ ;  /* 0x0000000000b27805 */ /* 0x000fe4000001ff00 */
[----:B------:R-:W-:Y:S01]  /*1380*/  CS2R R180, SRZ ;  /* 0x0000000000b47805 */ /* 0x000fe2000001ff00 */
[----:B------:R1:W-:Y:S01]  /*1390*/  STL [R1+0x4c], RZ ;  /* 0x00004cff01007387 */ /* 0x0003e20000100800 */
[----:B------:R-:W-:Y:S02]  /*13a0*/  CS2R R182, SRZ ;  /* 0x0000000000b67805 */ /* 0x000fe4000001ff00 */
[----:B------:R-:W-:Y:S02]  /*13b0*/  CS2R R184, SRZ ;  /* 0x0000000000b87805 */ /* 0x000fe4000001ff00 */
[----:B------:R-:W-:Y:S01]  /*13c0*/  CS2R R186, SRZ ;  /* 0x0000000000ba7805 */ /* 0x000fe2000001ff00 */
[----:B------:R1:W-:Y:S01]  /*13d0*/  STL [R1+0x48], RZ ;  /* 0x000048ff01007387 */ /* 0x0003e20000100800 */
        /* <DEDUP_REMOVED lines=14> */
[----:B------:R-:W-:Y:S02]  /*14c0*/  CS2R R210, SRZ ;  /* 0x0000000000d27805 */ /* 0x000fe4000001ff00 */
[----:B0-----:R-:W-:Y:S01]  /*14d0*/  R2UR UR9, R0 ;  /* 0x00000000000972ca */ /* 0x001fe200000e0000 */
[----:B------:R1:W-:Y:S01]  /*14e0*/  STL [R1+0x38], RZ ;  /* 0x000038ff01007387 */ /* 0x0003e20000100800 */
[----:B------:R-:W-:Y:S01]  /*14f0*/  IMAD.MOV.U32 R0, RZ, RZ, RZ ;  /* 0x000000ffff007224 */ /* 0x000fe200078e00ff */
[----:B------:R-:W-:-:S02]  /*1500*/  CS2R R212, SRZ ;  /* 0x0000000000d47805 */ /* 0x000fc4000001ff00 */
[----:B------:R-:W-:Y:S01]  /*1510*/  CS2R R214, SRZ ;  /* 0x0000000000d67805 */ /* 0x000fe2000001ff00 */
[----:B------:R1:W-:Y:S01]  /*1520*/  STL [R1+0x34], RZ ;  /* 0x000034ff01007387 */ /* 0x0003e20000100800 */
[----:B------:R-:W-:Y:S02]  /*1530*/  CS2R R216, SRZ ;  /* 0x0000000000d87805 */ /* 0x000fe4000001ff00 */
[----:B------:R-:W-:Y:S02]  /*1540*/  CS2R R218, SRZ ;  /* 0x0000000000da7805 */ /* 0x000fe4000001ff00 */
[----:B------:R-:W-:Y:S01]  /*1550*/  CS2R R220, SRZ ;  /* 0x0000000000dc7805 */ /* 0x000fe2000001ff00 */
[----:B------:R1:W-:Y:S01]  /*1560*/  STL [R1+0x30], RZ ;  /* 0x000030ff01007387 */ /* 0x0003e20000100800 */
[----:B------:R-:W-:Y:S02]  /*1570*/  CS2R R222, SRZ ;  /* 0x0000000000de7805 */ /* 0x000fe4000001ff00 */
[----:B------:R-:W-:Y:S01]  /*1580*/  CS2R R224, SRZ ;  /* 0x0000000000e07805 */ /* 0x000fe2000001ff00 */
[----:B------:R-:W-:Y:S01]  /*1590*/  IMAD.MOV.U32 R226, RZ, RZ, RZ ;  /* 0x000000ffffe27224 */ /* 0x000fe200078e00ff */
[----:B------:R1:W-:Y:S01]  /*15a0*/  STL [R1+0x2c], RZ ;  /* 0x00002cff01007387 */ /* 0x0003e20000100800 */
[----:B------:R-:W-:Y:S01]  /*15b0*/  ULEA.HI UR10, UR9, UR9, URZ, 0x1 ;  /* 0x00000009090a7291 */ /* 0x000fe2000f8f083f */
[----:B------:R-:W-:Y:S01]  /*15c0*/  IMAD.U32 R227, RZ, RZ, UR4 ;  /* 0x00000004ffe37e24 */ /* 0x000fe2000f8e00ff */
[----:B------:R-:W-:Y:S01]  /*15d0*/  CS2R R24, SRZ ;  /* 0x0000000000187805 */ /* 0x000fe2000001ff00 */
[----:B------:R1:W-:Y:S01]  /*15e0*/  STL [R1+0x28], RZ ;  /* 0x000028ff01007387 */ /* 0x0003e20000100800 */
[----:B------:R-:W-:Y:S01]  /*15f0*/  ULOP3.LUT UR10, UR10, 0x1ffffe, URZ, 0xc0, !UPT ;  /* 0x001ffffe0a0a7892 */ /* 0x000fe2000f8ec03f */
[----:B------:R-:W-:-:S02]  /*1600*/  CS2R R26, SRZ ;  /* 0x00000000001a7805 */ /* 0x000fc4000001ff00 */
[----:B------:R-:W-:Y:S01]  /*1610*/  CS2R R28, SRZ ;  /* 0x00000000001c7805 */ /* 0x000fe2000001ff00 */
[----:B------:R1:W-:Y:S01]  /*1620*/  STL [R1+0x24], RZ ;  /* 0x000024ff01007387 */ /* 0x0003e20000100800 */
[----:B------:R-:W-:Y:S01]  /*1630*/  UIADD3 UR10, UR9, -UR10, URZ ;  /* 0x8000000a090a7290 */ /* 0x000fe2000fffe03f */
[----:B---34-:R-:W-:Y:S02]  /*1640*/  CS2R R30, SRZ ;  /* 0x00000000001e7805 */ /* 0x018fe4000001ff00 */
[----:B------:R-:W-:Y:S01]  /*1650*/  CS2R R32, SRZ ;  /* 0x0000000000207805 */ /* 0x000fe2000001ff00 */
[----:B------:R1:W-:Y:S01]  /*1660*/  STL [R1+0x20], RZ ;  /* 0x000020ff01007387 */ /* 0x0003e20000100800 */
[----:B------:R-:W-:Y:S01]  /*1670*/  ULEA UR10, UR10, UR14, 0xb ;  /* 0x0000000e0a0a7291 */ /* 0x000fe2000f8e583f */
[----:B------:R-:W-:Y:S02]  /*1680*/  CS2R R34, SRZ ;  /* 0x0000000000227805 */ /* 0x000fe4000001ff00 */
[----:B------:R-:W-:Y:S01]  /*1690*/  CS2R R36, SRZ ;  /* 0x0000000000247805 */ /* 0x000fe2000001ff00 */
[----:B------:R1:W-:Y:S01]  /*16a0*/  STL [R1+0x1c], RZ ;  /* 0x00001cff01007387 */ /* 0x0003e20000100800 */
[----:B------:R-:W-:Y:S01]  /*16b0*/  UIADD3 UR10, UR10, 0x180, URZ ;  /* 0x000001800a0a7890 */ /* 0x000fe2000fffe03f */
[----:B------:R-:W-:-:S02]  /*16c0*/  CS2R R38, SRZ ;  /* 0x0000000000267805 */ /* 0x000fc4000001ff00 */
[----:B------:R-:W-:Y:S01]  /*16d0*/  CS2R R40, SRZ ;  /* 0x0000000000287805 */ /* 0x000fe2000001ff00 */
[----:B------:R1:W-:Y:S01]  /*16e0*/  STL [R1+0x18], RZ ;  /* 0x000018ff01007387 */ /* 0x0003e20000100800 */
[----:B------:R-:W-:Y:S01]  /*16f0*/  USHF.R.U32.HI UR10, URZ, 0x4, UR10 ;  /* 0x000000043f0a7899 */ /* 0x000fe2000801160a */
[----:B------:R-:W-:Y:S02]  /*1700*/  CS2R R42, SRZ ;  /* 0x00000000002a7805 */ /* 0x000fe4000001ff00 */
[----:B------:R-:W-:Y:S01]  /*1710*/  CS2R R44, SRZ ;  /* 0x00000000002c7805 */ /* 0x000fe2000001ff00 */
[----:B------:R1:W-:Y:S01]  /*1720*/  STL [R1+0x14], RZ ;  /* 0x000014ff01007387 */ /* 0x0003e20000100800 */
[----:B------:R-:W-:Y:S01]  /*1730*/  ULOP3.LUT UR15, UR10, 0x3fff, URZ, 0xc0, !UPT ;  /* 0x00003fff0a0f7892 */ /* 0x000fe2000f8ec03f */
        /* <DEDUP_REMOVED lines=18> */
[----:B------:R1:W-:Y:S01]  /*1860*/  STL [R1], RZ ;  /* 0x000000ff01007387 */ /* 0x0003e20000100800 */
[----:B------:R-:W-:-:S02]  /*1870*/  CS2R R74, SRZ ;  /* 0x00000000004a7805 */ /* 0x000fc4000001ff00 */
[----:B------:R-:W-:Y:S02]  /*1880*/  CS2R R76, SRZ ;  /* 0x00000000004c7805 */ /* 0x000fe4000001ff00 */
[----:B------:R-:W-:Y:S02]  /*1890*/  CS2R R78, SRZ ;  /* 0x00000000004e7805 */ /* 0x000fe4000001ff00 */
[----:B------:R-:W-:Y:S02]  /*18a0*/  CS2R R80, SRZ ;  /* 0x0000000000507805 */ /* 0x000fe4000001ff00 */
[----:B------:R-:W-:Y:S02]  /*18b0*/  CS2R R82, SRZ ;  /* 0x0000000000527805 */ /* 0x000fe4000001ff00 */
[----:B------:R-:W-:Y:S02]  /*18c0*/  CS2R R84, SRZ ;  /* 0x0000000000547805 */ /* 0x000fe4000001ff00 */
        /* <DEDUP_REMOVED lines=32> */
[----:B------:R-:W-:Y:S01]  /*1ad0*/  CS2R R150, SRZ ;  /* 0x0000000000967805 */ /* 0x000fe2000001ff00 */
[----:B-1----:R-:W-:Y:S06]  /*1ae0*/  @!P0 BRA `(.L_x_13) ;  /* 0x0000001000548947 */ /* 0x002fec0003800000 */
[----:B------:R-:W-:-:S06]  /*1af0*/  UISETP.NE.AND UP0, UPT, UR23, 0x3, UPT ;  /* 0x000000031700788c */ /* 0x000fcc000bf05270 */
[----:B------:R-:W-:-:S13]  /*1b00*/  PLOP3.LUT P1, PT, PT, PT, UP0, 0x80, 0x0 ;  /* 0x000000000000781c */ /* 0x000fda0003f2f008 */
[----:B------:R-:W-:Y:S05]  /*1b10*/  @!P1 BRA `(.L_x_14) ;  /* 0x0000000000049947 */ /* 0x000fea0003800000 */
[----:B------:R-:W-:Y:S01]  /*1b20*/  BPT.TRAP 0x1 ;  /* 0x000000040000795c */ /* 0x000fe20000300000 */
.L_x_14:
[----:B------:R-:W-:Y:S01]  /*1b30*/  ULEA UR6, UR5, UR14, 0x3 ;  /* 0x0000000e05067291 */ /* 0x000fe2000f8e183f */
[----:B------:R-:W-:-:S05]  /*1b40*/  IMAD.U32 R0, RZ, RZ, UR4 ;  /* 0x00000004ff007e24 */ /* 0x000fca000f8e00ff */
[----:B------:R-:W-:-:S04]  /*1b50*/  SHF.L.U32 R0, R0, 0x1f, RZ ;  /* 0x0000001f00007819 */ /* 0x000fc800000006ff */
[----:B------:R0:W1:Y:S01]  /*1b60*/  SYNCS.PHASECHK.TRANS64.TRYWAIT P0, [UR6], R0 ;  /* 0x00000000ff0075a7 */ /* 0x0000620008000146 */
[----:B------:R-:W-:Y:S05]  /*1b70*/  @!P1 BRA `(.L_x_15) ;  /* 0x0000000000049947 */ /* 0x000fea0003800000 */
[----:B------:R-:W-:Y:S01]  /*1b80*/  BPT.TRAP 0x1 ;  /* 0x000000040000795c */ /* 0x000fe20000300000 */
.L_x_15:
[----:B-1----:R-:W-:Y:S05]  /*1b90*/  @P0 BRA `(.L_x_16) ;  /* 0x0000000000080947 */ /* 0x002fea0003800000 */
[----:B------:R-:W1:Y:S02]  /*1ba0*/  SYNCS.PHASECHK.TRANS64.TRYWAIT P0, [UR6], R0 ;  /* 0x00000000ff0075a7 */ /* 0x000e640008000146 */
[----:B-1----:R-:W-:Y:S05]  /*1bb0*/  @!P0 BRA `(.L_x_17) ;  /* 0x000000e4005c8947 */ /* 0x002fea0003800000 */
.L_x_16:
[----:B------:R2:W-:Y:S01]  /*1bc0*/  STL [R1+0x74], RZ ;  /* 0x000074ff01007387 */ /* 0x0005e20000100800 */
[----:B------:R-:W-:Y:S01]  /*1bd0*/  UIADD3 UR6, UR14, 0x7180, URZ ;  /* 0x000071800e067890 */ /* 0x000fe2000fffe03f */
[----:B------:R-:W-:Y:S01]  /*1be0*/  WARPGROUP.ARRIVE ;  /* 0x00000000000079c5 */ /* 0x000fe20000000000 */
[----:B------:R-:W-:Y:S01]  /*1bf0*/  ULDC UR7, c[0x0][0x50c] ;  /* 0x0001430000077ab9 */ /* 0x000fe20000000800 */
[----:B------:R2:W-:Y:S01]  /*1c00*/  STL [R1+0x70], RZ ;  /* 0x000070ff01007387 */ /* 0x0005e20000100800 */
[----:B------:R-:W-:Y:S01]  /*1c10*/  UISETP.NE.AND UP0, UPT, UR7, 0x1, UPT ;  /* 0x000000010700788c */ /* 0x000fe2000bf05270 */
[----:B01----:R-:W-:Y:S01]  /*1c20*/  IMAD.MOV.U32 R0, RZ, RZ, RZ ;  /* 0x000000ffff007224 */ /* 0x003fe200078e00ff */
[----:B------:R-:W-:Y:S01]  /*1c30*/  USHF.R.U32.HI UR6, URZ, 0x4, UR6 ;  /* 0x000000043f067899 */ /* 0x000fe20008011606 */
[----:B------:R2:W-:Y:S01]  /*1c40*/  STL [R1+0x6c], RZ ;  /* 0x00006cff01007387 */ /* 0x0005e20000100800 */
[----:B------:R-:W-:Y:S01]  /*1c50*/  USEL UR7, URZ, 0x1, UP0 ;  /* 0x000000013f077887 */ /* 0x000fe20008000000 */
[----:B------:R-:W-:Y:S01]  /*1c60*/  CS2R R2, SRZ ;  /* 0x0000000000027805 */ /* 0x000fe2000001ff00 */
[----:B------:R-:W-:Y:S01]  /*1c70*/  ULOP3.LUT UR6, UR6, 0x3fff, URZ, 0xc0, !UPT ;  /* 0x00003fff06067892 */ /* 0x000fe2000f8ec03f */
[----:B------:R2:W-:Y:S01]  /*1c80*/  STL [R1+0x68], RZ ;  /* 0x000068ff01007387 */ /* 0x0005e20000100800 */
[----:B------:R-:W-:Y:S01]  /*1c90*/  ULOP3.LUT UR8, UR15, 0x10000, URZ, 0xfc, !UPT ;  /* 0x000100000f087892 */ /* 0x000fe2000f8efc3f */
[----:B------:R-:W-:Y:S01]  /*1ca0*/  CS2R R4, SRZ ;  /* 0x0000000000047805 */ /* 0x000fe2000001ff00 */
[----:B------:R-:W-:Y:S01]  /*1cb0*/  ULOP3.LUT UR6, UR6, 0x10000, URZ, 0xfc, !UPT ;  /* 0x0001000006067892 */ /* 0x000fe2000f8efc3f */
[----:B------:R2:W-:Y:S01]  /*1cc0*/  STL [R1+0x64], RZ ;  /* 0x000064ff01007387 */ /* 0x0005e20000100800 */
[----:B------:R-:W-:Y:S01]  /*1cd0*/  ISETP.NE.AND P0, PT, RZ, UR7, PT ;  /* 0x00000007ff007c0c */ /* 0x000fe2000bf05270 */
[----:B------:R-:W-:Y:S01]  /*1ce0*/  ULEA UR8, UR5, UR8, 0x8 ;  /* 0x0000000805087291 */ /* 0x000fe2000f8e403f */
[----:B------:R-:W-:Y:S01]  /*1cf0*/  CS2R R6, SRZ ;  /* 0x0000000000067805 */ /* 0x000fe2000001ff00 */
[----:B------:R2:W-:Y:S01]  /*1d00*/  STL [R1+0x60], RZ ;  /* 0x000060ff01007387 */ /* 0x0005e20000100800 */
[----:B------:R-:W-:Y:S01]  /*1d10*/  ULEA UR10, UR5, UR6, 0x9 ;  /* 0x00000006050a7291 */ /* 0x000fe2000f8e483f */
[----:B------:R-:W-:Y:S01]  /*1d20*/  CS2R R8, SRZ ;  /* 0x0000000000087805 */ /* 0x000fe2000001ff00 */
[----:B------:R-:W-:Y:S01]  /*1d30*/  UMOV UR9, 0xc0000010 ;  /* 0xc000001000097882 */ /* 0x000fe20000000000 */
[----:B------:R2:W-:Y:S01]  /*1d40*/  STL [R1+0x5c], RZ ;  /* 0x00005cff01007387 */ /* 0x0005e20000100800 */
[----:B------:R-:W-:Y:S01]  /*1d50*/  UMOV UR11, 0xc0000010 ;  /* 0xc0000010000b7882 */ /* 0x000fe20000000000 */
[----:B------:R-:W-:Y:S01]  /*1d60*/  UMOV UR6, 0x1 ;  /* 0x0000000100067882 */ /* 0x000fe20000000000 */
[----:B------:R-:W-:Y:S01]  /*1d70*/  CS2R R10, SRZ ;  /* 0x00000000000a7805 */ /* 0x000fe2000001ff00 */
[----:B------:R2:W-:Y:S01]  /*1d80*/  STL [R1+0x58], RZ ;  /* 0x000058ff01007387 */ /* 0x0005e20000100800 */
[----:B------:R-:W-:Y:S01]  /*1d90*/  CS2R R12, SRZ ;  /* 0x00000000000c7805 */ /* 0x000fe2000001ff00 */
[----:B------:R-:W-:Y:S01]  /*1da0*/  QGMMA.64x256x32.F32.E5M2.E5M2 R24, gdesc[UR8], RZ, !UPT, gsb0 ;  /* 0x03e00000081879f3 */ /* 0x000fe2000c0038ff */
        /* <DEDUP_REMOVED lines=55> */
[----:B------:R-:W-:Y:S01]  /*2120*/  CS2R R224, SRZ ;  /* 0x0000000000e07805 */ /* 0x000fe2000001ff00 */
[----:B------:R-:W-:Y:S01]  /*2130*/  IMAD.MOV.U32 R226, RZ, RZ, RZ ;  /* 0x000000ffffe27224 */ /* 0x000fe200078e00ff */
[----:B------:R2:W-:Y:S04]  /*2140*/  STL [R1+0x1c], RZ ;  /* 0x00001cff01007387 */ /* 0x0005e80000100800 */
[----:B------:R2:W-:Y:S04]  /*2150*/  STL [R1+0x18], RZ ;  /* 0x000018ff01007387 */ /* 0x0005e80000100800 */
[----:B------:R2:W-:Y:S04]  /*2160*/  STL [R1+0x14], RZ ;  /* 0x000014ff01007387 */ /* 0x0005e80000100800 */
[----:B------:R2:W-:Y:S04]  /*2170*/  STL [R1+0x10], RZ ;  /* 0x000010ff01007387 */ /* 0x0005e80000100800 */
[----:B------:R2:W-:Y:S04]  /*2180*/  STL [R1+0xc], RZ ;  /* 0x00000cff01007387 */ /* 0x0005e80000100800 */
[----:B------:R2:W-:Y:S04]  /*2190*/  STL [R1+0x8], RZ ;  /* 0x000008ff01007387 */ /* 0x0005e80000100800 */
[----:B------:R2:W-:Y:S04]  /*21a0*/  STL [R1+0x4], RZ ;  /* 0x000004ff01007387 */ /* 0x0005e80000100800 */
[----:B------:R2:W-:Y:S01]  /*21b0*/  STL [R1], RZ ;  /* 0x000000ff01007387 */ /* 0x0005e20000100800 */
[----:B------:R-:W-:Y:S05]  /*21c0*/  @!P0 BRA `(.L_x_18) ;  /* 0x0000000800808947 */ /* 0x000fea0003800000 */
[----:B------:R-:W-:Y:S02]  /*21d0*/  WARPGROUP.DEPBAR.LE gsb0, 0x0 ;  /* 0x00008000000079c5 */ /* 0x000fe40000010000 */
[----:B------:R-:W-:-:S01]  /*21e0*/  FADD R227, RZ, R122 ;  /* 0x0000007affe37221 */ /* 0x000fc20000000000 */
[----:B------:R-:W-:Y:S01]  /*21f0*/  FADD R226, RZ, R24 ;  /* 0x00000018ffe27221 */ /* 0x000fe20000000000 */
[----:B------:R-:W-:-:S01]  /*2200*/  FADD R225, RZ, R25 ;  /* 0x00000019ffe17221 */ /* 0x000fc20000000000 */
[----:B------:R-:W-:Y:S01]  /*2210*/  FADD R224, RZ, R26 ;  /* 0x0000001affe07221 */ /* 0x000fe20000000000 */
[----:B------:R-:W-:-:S01]  /*2220*/  FADD R223, RZ, R27 ;  /* 0x0000001bffdf7221 */ /* 0x000fc20000000000 */
[----:B------:R0:W-:Y:S01]  /*2230*/  STL [R1], R227 ;  /* 0x000000e301007387 */ /* 0x0001e20000100800 */
[----:B------:R-:W-:-:S01]  /*2240*/  FADD R222, RZ, R28 ;  /* 0x0000001cffde7221 */ /* 0x000fc20000000000 */
[----:B------:R-:W-:Y:S01]  /*2250*/  FADD R221, RZ, R29 ;  /* 0x0000001dffdd7221 */ /* 0x000fe20000000000 */
[----:B------:R-:W-:-:S01]  /*2260*/  FADD R220, RZ, R30 ;  /* 0x0000001effdc7221 */ /* 0x000fc20000000000 */
[----:B------:R-:W-:Y:S01]  /*2270*/  FADD R219, RZ, R31 ;  /* 0x0000001fffdb7221 */ /* 0x000fe20000000000 */
[----:B------:R-:W-:-:S01]  /*2280*/  FADD R218, RZ, R32 ;  /* 0x00000020ffda7221 */ /* 0x000fc20000000000 */
[----:B------:R-:W-:Y:S01]  /*2290*/  FADD R217, RZ, R33 ;  /* 0x00000021ffd97221 */ /* 0x000fe20000000000 */
[----:B------:R-:W-:-:S01]  /*22a0*/  FADD R216, RZ, R34 ;  /* 0x00000022ffd87221 */ /* 0x000fc20000000000 */
[----:B------:R-:W-:Y:S01]  /*22b0*/  FADD R215, RZ, R35 ;  /* 0x00000023ffd77221 */ /* 0x000fe20000000000 */
[----:B------:R-:W-:-:S01]  /*22c0*/  FADD R214, RZ, R36 ;  /* 0x00000024ffd67221 */ /* 0x000fc20000000000 */
[----:B0-----:R-:W-:Y:S01]  /*22d0*/  FADD R227, RZ, R123 ;  /* 0x0000007bffe37221 */ /* 0x001fe20000000000 */
[----:B------:R-:W-:-:S01]  /*22e0*/  FADD R213, RZ, R37 ;  /* 0x00000025ffd57221 */ /* 0x000fc20000000000 */
[----:B------:R-:W-:Y:S01]  /*22f0*/  FADD R212, RZ, R38 ;  /* 0x00000026ffd47221 */ /* 0x000fe20000000000 */
[----:B------:R-:W-:-:S01]  /*2300*/  FADD R211, RZ, R39 ;  /* 0x00000027ffd37221 */ /* 0x000fc20000000000 */
[----:B------:R-:W-:Y:S01]  /*2310*/  FADD R210, RZ, R40 ;  /* 0x00000028ffd27221 */ /* 0x000fe20000000000 */
[----:B------:R0:W-:Y:S01]  /*2320*/  STL [R1+0x4], R227 ;  /* 0x000004e301007387 */ /* 0x0001e20000100800 */
        /* <DEDUP_REMOVED lines=93> */
[----:B------:R-:W-:Y:S01]  /*2900*/  UMOV UR6, URZ ;  /* 0x0000003f00067c82 */ /* 0x000fe20008000000 */
[----:B0-----:R-:W-:-:S05]  /*2910*/  FADD R227, RZ, R130 ;  /* 0x00000082ffe37221 */ /* 0x001fca0000000000 */
[----:B------:R0:W-:Y:S02]  /*2920*/  STL [R1+0x20], R227 ;  /* 0x000020e301007387 */ /* 0x0001e40000100800 */
        /* <DEDUP_REMOVED lines=42> */
.L_x_18:
[----:B------:R-:W-:-:S04]  /*2bd0*/  UIADD3 UR16, UR5, 0x1, URZ ;  /* 0x0000000105107890 */ /* 0x000fc8000fffe03f */
[----:B------:R-:W-:-:S04]  /*2be0*/  UISETP.NE.AND UP0, UPT, UR16, 0x7, UPT ;  /* 0x000000071000788c */ /* 0x000fc8000bf05270 */
[----:B------:R-:W-:Y:S02]  /*2bf0*/  USEL UR8, URZ, 0x1, UP0 ;  /* 0x000000013f087887 */ /* 0x000fe40008000000 */
[----:B------:R-:W-:Y:S02]  /*2c00*/  USEL UR16, UR16, URZ, UP0 ;  /* 0x0000003f10107287 */ /* 0x000fe40008000000 */
[----:B------:R-:W-:-:S06]  /*2c10*/  ULOP3.LUT UR8, UR4, UR8, URZ, 0x3c, !UPT ;  /* 0x0000000804087292 */ /* 0x000fcc000f8e3c3f */
[----:B0-----:R-:W-:Y:S01]  /*2c20*/  IMAD.U32 R227, RZ, RZ, UR8 ;  /* 0x00000008ffe37e24 */ /* 0x001fe2000f8e00ff */
[----:B------:R-:W-:-:S06]  /*2c30*/  UMOV UR8, 0x1 ;  /* 0x0000000100087882 */ /* 0x000fcc0000000000 */
.L_x_13:
[----:B------:R-:W-:-:S04]  /*2c40*/  UISETP.LT.AND UP0, UPT, UR12, 0x1, UPT ;  /* 0x000000010c00788c */ /* 0x000fc8000bf01270 */
[----:B------:R-:W-:-:S04]  /*2c50*/  USEL UR9, UR12, 0x1, UP0 ;  /* 0x000000010c097887 */ /* 0x000fc80008000000 */
[----:B------:R-:W-:-:S04]  /*2c60*/  UIADD3 UR9, UR12, -UR9, URZ ;  /* 0x800000090c097290 */ /* 0x000fc8000fffe03f */
[----:B------:R-:W-:-:S06]  /*2c70*/  UISETP.GE.AND UP0, UPT, UR9, 0x1, UPT ;  /* 0x000000010900788c */ /* 0x000fcc000bf06270 */
[----:B------:R-:W-:-:S13]  /*2c80*/  PLOP3.LUT P0, PT, PT, PT, UP0, 0x80, 0x0 ;  /* 0x000000000000781c */ /* 0x000fda0003f0f008 */
[----:B------:R-:W-:Y:S05]  /*2c90*/  @!P0 BRA `(.L_x_19) ;  /* 0x0000001000708947 */ /* 0x000fea0003800000 */
[----:B------:R-:W-:Y:S01]  /*2ca0*/  IMAD.U32 R228, RZ, RZ, UR9 ;  /* 0x00000009ffe47e24 */ /* 0x000fe2000f8e00ff */
[----:B------:R-:W-:Y:S01]  /*2cb0*/  UMOV UR17, UR5 ;  /* 0x0000000500117c82 */ /* 0x000fe20008000000 */
[----:B------:R-:W-:-:S05]  /*2cc0*/  ULDC UR24, c[0x0][0x50c] ;  /* 0x0001430000187ab9 */ /* 0x000fca0000000800 */
.L_x_27:
[----:B------:R-:W-:-:S06]  /*2cd0*/  UISETP.NE.AND UP0, UPT, UR23, 0x3, UPT ;  /* 0x000000031700788c */ /* 0x000fcc000bf05270 */
[----:B------:R-:W-:-:S13]  /*2ce0*/  PLOP3.LUT P1, PT, PT, PT, UP0, 0x80, 0x0 ;  /* 0x000000000000781c */ /* 0x000fda0003f2f008 */
[----:B01----:R-:W-:Y:S05]  /*2cf0*/  @!P1 BRA `(.L_x_20) ;  /* 0x0000000000049947 */ /* 0x003fea0003800000 */
[----:B------:R-:W-:Y:S01]  /*2d00*/  BPT.TRAP 0x1 ;  /* 0x000000040000795c */ /* 0x000fe20000300000 */
.L_x_20:
[----:B------:R-:W0:Y:S01]  /*2d10*/  S2UR UR9, SR_CgaCtaId ;  /* 0x00000000000979c3 */ /* 0x000e220000008800 */
[----:B------:R-:W-:Y:S01]  /*2d20*/  UMOV UR14, 0x400 ;  /* 0x00000400000e7882 */ /* 0x000fe20000000000 */
[----:B------:R-:W-:Y:S01]  /*2d30*/  SHF.L.U32 R229, R227, 0x1f, RZ ;  /* 0x0000001fe3e57819 */ /* 0x000fe200000006ff */
[----:B0-----:R-:W-:-:S04]  /*2d40*/  ULEA UR14, UR9, UR14, 0x18 ;  /* 0x0000000e090e7291 */ /* 0x001fc8000f8ec03f */
[----:B------:R-:W-:-:S09]  /*2d50*/  ULEA UR9, UR16, UR14, 0x3 ;  /* 0x0000000e10097291 */ /* 0x000fd2000f8e183f */
[----:B------:R0:W1:Y:S01]  /*2d60*/  SYNCS.PHASECHK.TRANS64.TRYWAIT P0, [UR9], R229 ;  /* 0x000000e5ff0075a7 */ /* 0x0000620008000149 */
[----:B------:R-:W-:Y:S05]  /*2d70*/  @!P1 BRA `(.L_x_21) ;  /* 0x0000000000049947 */ /* 0x000fea0003800000 */
[----:B------:R-:W-:Y:S01]  /*2d80*/  BPT.TRAP 0x1 ;  /* 0x000000040000795c */ /* 0x000fe20000300000 */
.L_x_21:
[----:B-1----:R-:W-:Y:S05]  /*2d90*/  @P0 BRA `(.L_x_22) ;  /* 0x0000000000080947 */ /* 0x002fea0003800000 */
[----:B------:R-:W1:Y:S02]  /*2da0*/  SYNCS.PHASECHK.TRANS64.TRYWAIT P0, [UR9], R229 ;  /* 0x000000e5ff0075a7 */ /* 0x000e640008000149 */
[----:B-1----:R-:W-:Y:S05]  /*2db0*/  @!P0 BRA `(.L_x_23) ;  /* 0x000000d000f48947 */ /* 0x002fea0003800000 */
.L_x_22:
[----:B------:R-:W-:Y:S01]  /*2dc0*/  UIADD3 UR9, UR14, 0x7180, URZ ;  /* 0x000071800e097890 */ /* 0x000fe2000fffe03f */
[----:B------:R-:W-:Y:S01]  /*2dd0*/  WARPGROUP.ARRIVE ;  /* 0x00000000000079c5 */ /* 0x000fe20000000000 */
[----:B------:R-:W-:Y:S02]  /*2de0*/  UISETP.NE.AND UP0, UPT, UR7, URZ, UPT ;  /* 0x0000003f0700728c */ /* 0x000fe4000bf05270 */
[----:B------:R-:W-:Y:S02]  /*2df0*/  USHF.R.U32.HI UR9, URZ, 0x4, UR9 ;  /* 0x000000043f097899 */ /* 0x000fe40008011609 */
[----:B------:R-:W-:Y:S02]  /*2e00*/  USEL UR8, UR8, URZ, !UP0 ;  /* 0x0000003f08087287 */ /* 0x000fe4000c000000 */
[----:B------:R-:W-:Y:S02]  /*2e10*/  ULOP3.LUT UR9, UR9, 0x3fff, URZ, 0xc0, !UPT ;  /* 0x00003fff09097892 */ /* 0x000fe4000f8ec03f */
[----:B------:R-:W-:-:S02]  /*2e20*/  ULOP3.LUT UR7, UR15, 0x10000, URZ, 0xfc, !UPT ;  /* 0x000100000f077892 */ /* 0x000fc4000f8efc3f */
[----:B------:R-:W-:Y:S02]  /*2e30*/  ULOP3.LUT UR9, UR9, 0x10000, URZ, 0xfc, !UPT ;  /* 0x0001000009097892 */ /* 0x000fe4000f8efc3f */
[----:B------:R-:W-:Y:S02]  /*2e40*/  UISETP.NE.U32.AND UP0, UPT, UR8, URZ, UPT ;  /* 0x0000003f0800728c */ /* 0x000fe4000bf05070 */
[----:B------:R-:W-:Y:S02]  /*2e50*/  ULEA UR8, UR16, UR7, 0x8 ;  /* 0x0000000710087291 */ /* 0x000fe4000f8e403f */
[----:B------:R-:W-:Y:S01]  /*2e60*/  ULEA UR10, UR16, UR9, 0x9 ;  /* 0x00000009100a7291 */ /* 0x000fe2000f8e483f */
[----:B------:R-:W-:Y:S02]  /*2e70*/  UMOV UR11, 0xc0000010 ;  /* 0xc0000010000b7882 */ /* 0x000fe40000000000 */
[----:B------:R-:W-:Y:S01]  /*2e80*/  UMOV UR9, 0xc0000010 ;  /* 0xc000001000097882 */ /* 0x000fe20000000000 */
[----:B------:R-:W-:-:S05]  /*2e90*/  UIADD3 UR6, UR6, 0x1, URZ ;  /* 0x0000000106067890 */ /* 0x000fca000fffe03f */
[----:B------:R-:W-:Y:S01]  /*2ea0*/  QGMMA.64x256x32.F32.E5M2.E5M2 R24, gdesc[UR8], R24, UP0, gsb0 ;  /* 0x03e00000081879f3 */ /* 0x000fe2000b803818 */
[----:B------:R-:W-:-:S04]  /*2eb0*/  UISETP.NE.AND UP0, UPT, UR6, UR24, UPT ;  /* 0x000000180600728c */ /* 0x000fc8000bf05270 */
[----:B------:R-:W-:-:S06]  /*2ec0*/  USEL UR7, URZ, 0x1, UP0 ;  /* 0x000000013f077887 */ /* 0x000fcc0008000000 */
[----:B------:R-:W-:Y:S01]  /*2ed0*/  ISETP.NE.AND P0, PT, RZ, UR7, PT ;  /* 0x00000007ff007c0c */ /* 0x000fe2000bf05270 */
[----:B------:R-:W-:-:S12]  /*2ee0*/  WARPGROUP.DEPBAR.LE gsb0, 0x1 ;  /* 0x00008000000079c5 */ /* 0x000fd80000010100 */
[----:B------:R-:W-:Y:S05]  /*2ef0*/  @!P0 BRA `(.L_x_24) ;  /* 0x0000000c00808947 */ /* 0x000fea0003800000 */
[----:B------:R-:W-:Y:S02]  /*2f00*/  WARPGROUP.DEPBAR.LE gsb0, 0x0 ;  /* 0x00008000000079c5 */ /* 0x000fe40000010000 */
[----:B------:R-:W-:-:S01]  /*2f10*/  FADD R226, R24, R226 ;  /* 0x000000e218e27221 */ /* 0x000fc20000000000 */
[----:B------:R-:W-:Y:S01]  /*2f20*/  FADD R225, R25, R225 ;  /* 0x000000e119e17221 */ /* 0x000fe20000000000 */
[----:B------:R1:W-:Y:S01]  /*2f30*/  STL [R1+0x88], R227 ;  /* 0x000088e301007387 */ /* 0x0003e20000100800 */
[----:B------:R-:W-:-:S01]  /*2f40*/  FADD R224, R26, R224 ;  /* 0x000000e01ae07221 */ /* 0x000fc20000000000 */
[----:B------:R-:W-:Y:S01]  /*2f50*/  FADD R223, R27, R223 ;  /* 0x000000df1bdf7221 */ /* 0x000fe20000000000 */
[----:B------:R-:W-:-:S01]  /*2f60*/  FADD R222, R28, R222 ;  /* 0x000000de1cde7221 */ /* 0x000fc20000000000 */
[----:B------:R-:W-:Y:S01]  /*2f70*/  FADD R221, R29, R221 ;  /* 0x000000dd1ddd7221 */ /* 0x000fe20000000000 */
[----:B-1----:R-:W3:Y:S04]  /*2f80*/  LDL.LU R227, [R1+0x30] ;  /* 0x0000300001e37983 */ /* 0x002ee80000300800 */
[----:B------:R1:W-:Y:S01]  /*2f90*/  STL [R1+0x8c], R226 ;  /* 0x00008ce201007387 */ /* 0x0003e20000100800 */
[----:B------:R-:W-:-:S01]  /*2fa0*/  FADD R220, R30, R220 ;  /* 0x000000dc1edc7221 */ /* 0x000fc20000000000 */
[----:B------:R-:W-:-:S02]  /*2fb0*/  FADD R219, R31, R219 ;  /* 0x000000db1fdb7221 */ /* 0x000fc40000000000 */
[----:B-1----:R-:W4:Y:S04]  /*2fc0*/  LDL.LU R226, [R1+0x2c] ;  /* 0x00002c0001e27983 */ /* 0x002f280000300800 */
[----:B------:R1:W-:Y:S01]  /*2fd0*/  STL [R1+0x90], R225 ;  /* 0x000090e101007387 */ /* 0x0003e20000100800 */
[----:B------:R-:W-:-:S03]  /*2fe0*/  FADD R218, R32, R218 ;  /* 0x000000da20da7221 */ /* 0x000fc60000000000 */
[----:B-1----:R-:W2:Y:S04]  /*2ff0*/  LDL.LU R225, [R1+0x28] ;  /* 0x0000280001e17983 */ /* 0x002ea80000300800 */
        /* <DEDUP_REMOVED lines=9> */
[----:B------:R1:W-:Y:S04]  /*3090*/  STL [R1+0xa0], R221 ;  /* 0x0000a0dd01007387 */ /* 0x0003e80000100800 */
        /* <DEDUP_REMOVED lines=12> */
[----:B-1----:R-:W2:Y:S01]  /*3160*/  LDL.LU R215, [R1] ;  /* 0x0000000001d77983 */ /* 0x002ea20000300800 */
[----:B------:R-:W-:-:S01]  /*3170*/  FADD R214, R36, R214 ;  /* 0x000000d624d67221 */ /* 0x000fc20000000000 */
[----:B------:R-:W-:Y:S01]  /*3180*/  FADD R213, R37, R213 ;  /* 0x000000d525d57221 */ /* 0x000fe20000000000 */
[----:B------:R-:W-:-:S01]  /*3190*/  FADD R212, R38, R212 ;  /* 0x000000d426d47221 */ /* 0x000fc20000000000 */
[----:B------:R-:W-:Y:S01]  /*31a0*/  FADD R211, R39, R211 ;  /* 0x000000d327d37221 */ /* 0x000fe20000000000 */
[----:B------:R-:W-:-:S01]  /*31b0*/  FADD R210, R40, R210 ;  /* 0x000000d228d27221 */ /* 0x000fc20000000000 */
[----:B------:R-:W-:Y:S01]  /*31c0*/  STL [R1+0xbc], R214 ;  /* 0x0000bcd601007387 */ /* 0x000fe20000100800 */
        /* <DEDUP_REMOVED lines=11> */
[----:B------:R1:W-:Y:S01]  /*3280*/  STL [R1+0xc8], R211 ;  /* 0x0000c8d301007387 */ /* 0x0003e20000100800 */
[----:B------:R-:W-:-:S01]  /*3290*/  FADD R200, R50, R200 ;  /* 0x000000c832c87221 */ /* 0x000fc20000000000 */
[----:B------:R-:W-:Y:S01]  /*32a0*/  FADD R199, R51, R199 ;  /* 0x000000c733c77221 */ /* 0x000fe20000000000 */
        /* <DEDUP_REMOVED lines=69> */
[----:B-----5:R-:W-:Y:S01]  /*3700*/  FADD R0, R121, R0 ;  /* 0x0000000079007221 */ /* 0x020fe20000000000 */
[----:B---3--:R-:W-:-:S01]  /*3710*/  FADD R227, R134, R227 ;  /* 0x000000e386e37221 */ /* 0x008fc20000000000 */
[----:B----4-:R-:W-:Y:S01]  /*3720*/  FADD R226, R133, R226 ;  /* 0x000000e285e27221 */ /* 0x010fe20000000000 */
[----:B--2---:R-:W-:-:S01]  /*3730*/  FADD R225, R132, R225 ;  /* 0x000000e184e17221 */ /* 0x004fc20000000000 */
        /* <DEDUP_REMOVED lines=9> */
[----:B------:R-:W-:-:S05]  /*37d0*/  FADD R215, R122, R215 ;  /* 0x000000d77ad77221 */ /* 0x000fca0000000000 */
[----:B------:R2:W-:Y:S04]  /*37e0*/  STL [R1], R215 ;  /* 0x000000d701007387 */ /* 0x0005e80000100800 */
[----:B------:R3:W-:Y:S04]  /*37f0*/  STL [R1+0x4], R216 ;  /* 0x000004d801007387 */ /* 0x0007e80000100800 */
        /* <DEDUP_REMOVED lines=8> */
[----:B-1----:R-:W4:Y:S04]  /*3880*/  LDL.LU R211, [R1+0x34] ;  /* 0x0000340001d37983 */ /* 0x002f280000300800 */
[----:B------:R1:W-:Y:S04]  /*3890*/  STL [R1+0x28], R225 ;  /* 0x000028e101007387 */ /* 0x0003e80000100800 */
[----:B------:R-:W4:Y:S04]  /*38a0*/  LDL.LU R212, [R1+0x38] ;  /* 0x0000380001d47983 */ /* 0x000f280000300800 */
[----:B------:R1:W-:Y:S04]  /*38b0*/  STL [R1+0x2c], R226 ;  /* 0x00002ce201007387 */ /* 0x0003e80000100800 */
[----:B------:R-:W4:Y:S04]  /*38c0*/  LDL.LU R213, [R1+0x3c] ;  /* 0x00003c0001d57983 */ /* 0x000f280000300800 */
[----:B------:R1:W-:Y:S04]  /*38d0*/  STL [R1+0x30], R227 ;  /* 0x000030e301007387 */ /* 0x0003e80000100800 */
[----:B------:R-:W4:Y:S04]  /*38e0*/  LDL.LU R214, [R1+0x40] ;  /* 0x0000400001d67983 */ /* 0x000f280000300800 */
[----:B--2---:R-:W2:Y:S04]  /*38f0*/  LDL.LU R215, [R1+0x44] ;  /* 0x0000440001d77983 */ /* 0x004ea80000300800 */
[----:B---3--:R-:W3:Y:S04]  /*3900*/  LDL.LU R216, [R1+0x48] ;  /* 0x0000480001d87983 */ /* 0x008ee80000300800 */
[----:B----4-:R-:W4:Y:S04]  /*3910*/  LDL.LU R217, [R1+0x4c] ;  /* 0x00004c0001d97983 */ /* 0x010f280000300800 */
[----:B0-----:R-:W4:Y:S04]  /*3920*/  LDL.LU R218, [R1+0x50] ;  /* 0x0000500001da7983 */ /* 0x001f280000300800 */
[----:B------:R-:W4:Y:S04]  /*3930*/  LDL.LU R219, [R1+0x54] ;  /* 0x0000540001db7983 */ /* 0x000f280000300800 */
[----:B------:R-:W4:Y:S04]  /*3940*/  LDL.LU R220, [R1+0x58] ;  /* 0x0000580001dc7983 */ /* 0x000f280000300800 */
[----:B------:R-:W4:Y:S04]  /*3950*/  LDL.LU R221, [R1+0x5c] ;  /* 0x00005c0001dd7983 */ /* 0x000f280000300800 */
[----:B------:R-:W4:Y:S04]  /*3960*/  LDL.LU R222, [R1+0x60] ;  /* 0x0000600001de7983 */ /* 0x000f280000300800 */
[----:B------:R-:W4:Y:S04]  /*3970*/  LDL.LU R223, [R1+0x64] ;  /* 0x0000640001df7983 */ /* 0x000f280000300800 */
[----:B------:R-:W4:Y:S04]  /*3980*/  LDL.LU R224, [R1+0x68] ;  /* 0x0000680001e07983 */ /* 0x000f280000300800 */
[----:B-1----:R-:W4:Y:S04]  /*3990*/  LDL.LU R225, [R1+0x6c] ;  /* 0x00006c0001e17983 */ /* 0x002f280000300800 */
[----:B------:R-:W4:Y:S04]  /*39a0*/  LDL.LU R226, [R1+0x70] ;  /* 0x0000700001e27983 */ /* 0x000f280000300800 */
[----:B------:R-:W4:Y:S01]  /*39b0*/  LDL.LU R227, [R1+0x74] ;  /* 0x0000740001e37983 */ /* 0x000f220000300800 */
[----:B------:R-:W-:-:S05]  /*39c0*/  FADD R211, R135, R211 ;  /* 0x000000d387d37221 */ /* 0x000fca0000000000 */
[----:B------:R0:W-:Y:S01]  /*39d0*/  STL [R1+0x34], R211 ;  /* 0x000034d301007387 */ /* 0x0001e20000100800 */
[----:B------:R-:W-:-:S03]  /*39e0*/  FADD R212, R136, R212 ;  /* 0x000000d488d47221 */ /* 0x000fc60000000000 */
[----:B0-----:R1:W5:Y:S01]  /*39f0*/  LDL.LU R211, [R1+0xc8] ;  /* 0x0000c80001d37983 */ /* 0x0013620000300800 */
[----:B------:R-:W-:-:S03]  /*3a00*/  FADD R213, R137, R213 ;  /* 0x000000d589d57221 */ /* 0x000fc60000000000 */
[----:B------:R0:W-:Y:S01]  /*3a10*/  STL [R1+0x38], R212 ;  /* 0x000038d401007387 */ /* 0x0001e20000100800 */
[----:B------:R-:W-:-:S01]  /*3a20*/  FADD R214, R138, R214 ;  /* 0x000000d68ad67221 */ /* 0x000fc20000000000 */
[----:B--2---:R-:W-:Y:S02]  /*3a30*/  FADD R215, R139, R215 ;  /* 0x000000d78bd77221 */ /* 0x004fe40000000000 */
[----:B0-----:R1:W5:Y:S01]  /*3a40*/  LDL.LU R212, [R1+0xc4] ;  /* 0x0000c40001d47983 */ /* 0x0013620000300800 */
[----:B---3--:R-:W-:-:S03]  /*3a50*/  FADD R216, R140, R216 ;  /* 0x000000d88cd87221 */ /* 0x008fc60000000000 */
[----:B------:R0:W-:Y:S01]  /*3a60*/  STL [R1+0x3c], R213 ;  /* 0x00003cd501007387 */ /* 0x0001e20000100800 */
[----:B----4-:R-:W-:-:S03]  /*3a70*/  FADD R217, R141, R217 ;  /* 0x000000d98dd97221 */ /* 0x010fc60000000000 */
[----:B0-----:R1:W5:Y:S01]  /*3a80*/  LDL.LU R213, [R1+0xc0] ;  /* 0x0000c00001d57983 */ /* 0x0013620000300800 */
[----:B------:R-:W-:-:S03]  /*3a90*/  FADD R218, R142, R218 ;  /* 0x000000da8eda7221 */ /* 0x000fc60000000000 */
[----:B------:R0:W-:Y:S01]  /*3aa0*/  STL [R1+0x40], R214 ;  /* 0x000040d601007387 */ /* 0x0001e20000100800 */
[----:B------:R-:W-:-:S01]  /*3ab0*/  FADD R219, R143, R219 ;  /* 0x000000db8fdb7221 */ /* 0x000fc20000000000 */
[----:B------:R-:W-:Y:S02]  /*3ac0*/  FADD R220, R144, R220 ;  /* 0x000000dc90dc7221 */ /* 0x000fe40000000000 */
[----:B0-----:R1:W5:Y:S04]  /*3ad0*/  LDL.LU R214, [R1+0xbc] ;  /* 0x0000bc0001d67983 */ /* 0x0013680000300800 */
[----:B------:R0:W-:Y:S01]  /*3ae0*/  STL [R1+0x44], R215 ;  /* 0x000044d701007387 */ /* 0x0001e20000100800 */
[----:B------:R-:W-:-:S01]  /*3af0*/  FADD R221, R145, R221 ;  /* 0x000000dd91dd7221 */ /* 0x000fc20000000000 */
[----:B------:R-:W-:-:S02]  /*3b00*/  FADD R222, R146, R222 ;  /* 0x000000de92de7221 */ /* 0x000fc40000000000 */
[----:B0-----:R1:W5:Y:S04]  /*3b10*/  LDL.LU R215, [R1+0xb8] ;  /* 0x0000b80001d77983 */ /* 0x0013680000300800 */
[----:B------:R0:W-:Y:S01]  /*3b20*/  STL [R1+0x48], R216 ;  /* 0x000048d801007387 */ /* 0x0001e20000100800 */
[----:B------:R-:W-:-:S03]  /*3b30*/  FADD R223, R147, R223 ;  /* 0x000000df93df7221 */ /* 0x000fc60000000000 */
        /* <DEDUP_REMOVED lines=13> */
[----:B------:R0:W-:Y:S04]  /*3c10*/  STL [R1+0x5c], R221 ;  /* 0x00005cdd01007387 */ /* 0x0001e80000100800 */
        /* <DEDUP_REMOVED lines=12> */
[----:B0-----:R1:W5:Y:S01]  /*3ce0*/  LDL.LU R227, [R1+0x88] ;  /* 0x0000880001e37983 */ /* 0x0013620000300800 */
[----:B------:R-:W-:-:S05]  /*3cf0*/  UMOV UR6, URZ ;  /* 0x0000003f00067c82 */ /* 0x000fca0008000000 */
.L_x_24:
[----:B------:R-:W-:Y:S05]  /*3d00*/  @!P1 BRA `(.L_x_25) ;  /* 0x0000000000049947 */ /* 0x000fea0003800000 */
[----:B------:R-:W-:Y:S01]  /*3d10*/  BPT.TRAP 0x1 ;  /* 0x000000040000795c */ /* 0x000fe20000300000 */
.L_x_25:
[----:B------:R-:W-:Y:S02]  /*3d20*/  UISETP.GT.U32.AND UP0, UPT, UR13, 0x1, UPT ;  /* 0x000000010d00788c */ /* 0x000fe4000bf04070 */
[----:B------:R-:W-:-:S04]  /*3d30*/  ULEA UR8, UR17, UR14, 0x3 ;  /* 0x0000000e11087291 */ /* 0x000fc8000f8e183f */
[----:B------:R-:W-:Y:S01]  /*3d40*/  UIADD3 UR8, UR8, 0x38, URZ ;  /* 0x0000003808087890 */ /* 0x000fe2000fffe03f */
[----:B------:R-:W-:-:S03]  /*3d50*/  PLOP3.LUT P0, PT, PT, PT, UP0, 0x80, 0x0 ;  /* 0x000000000000781c */ /* 0x000fc60003f0f008 */
[----:B------:R-:W-:-:S09]  /*3d60*/  UPRMT UR8, URZ, 0x654, UR8 ;  /* 0x000006543f087896 */ /* 0x000fd20008000008 */
[----:B------:R-:W-:Y:S01]  /*3d70*/  SYNCS.ARRIVE.TRANS64.RED.A1T0 RZ, [UR8], RZ ;  /* 0x000000ffffff79a7 */ /* 0x000fe20008100408 */
[----:B------:R-:W-:Y:S05]  /*3d80*/  @P0 BRA `(.L_x_26) ;  /* 0x0000000000040947 */ /* 0x000fea0003800000 */
[----:B------:R-:W-:Y:S01]  /*3d90*/  BPT.TRAP 0x1 ;  /* 0x000000040000795c */ /* 0x000fe20000300000 */
.L_x_26:
[----:B------:R-:W-:Y:S01]  /*3da0*/  UIADD3 UR16, UR16, 0x1, URZ ;  /* 0x0000000110107890 */ /* 0x000fe2000fffe03f */
[C---:B------:R-:W-:Y:S01]  /*3db0*/  ISETP.GT.AND P0, PT, R228.reuse, 0x1, PT ;  /* 0x00000001e400780c */ /* 0x040fe20003f04270 */
[----:B------:R-:W-:Y:S01]  /*3dc0*/  UIADD3 UR17, UR17, 0x1, URZ ;  /* 0x0000000111117890 */ /* 0x000fe2000fffe03f */
[----:B------:R-:W-:Y:S01]  /*3dd0*/  VIADD R228, R228, 0xffffffff ;  /* 0xffffffffe4e47836 */ /* 0x000fe20000000000 */
[----:B------:R-:W-:Y:S02]  /*3de0*/  UISETP.NE.AND UP0, UPT, UR16, 0x7, UPT ;  /* 0x000000071000788c */ /* 0x000fe4000bf05270 */
[----:B------:R-:W-:Y:S02]  /*3df0*/  UISETP.NE.AND UP1, UPT, UR17, 0x7, UPT ;  /* 0x000000071100788c */ /* 0x000fe4000bf25270 */
[----:B------:R-:W-:Y:S02]  /*3e00*/  USEL UR8, URZ, 0x1, UP0 ;  /* 0x000000013f087887 */ /* 0x000fe40008000000 */
[----:B------:R-:W-:-:S02]  /*3e10*/  USEL UR16, UR16, URZ, UP0 ;  /* 0x0000003f10107287 */ /* 0x000fc40008000000 */
[----:B------:R-:W-:Y:S02]  /*3e20*/  USEL UR17, UR17, URZ, UP1 ;  /* 0x0000003f11117287 */ /* 0x000fe40008800000 */
[----:B-----5:R-:W-:Y:S01]  /*3e30*/  LOP3.LUT R227, R227, UR8, RZ, 0x3c, !PT ;  /* 0x00000008e3e37c12 */ /* 0x020fe2000f8e3cff */
[----:B------:R-:W-:Y:S01]  /*3e40*/  UMOV UR8, 0x1 ;  /* 0x0000000100087882 */ /* 0x000fe20000000000 */
[----:B------:R-:W-:Y:S08]  /*3e50*/  @P0 BRA `(.L_x_27) ;  /* 0xffffffec009c0947 */ /* 0x000ff0000383ffff */
.L_x_19:
[----:B------:R-:W-:-:S04]  /*3e60*/  UISETP.NE.AND UP0, UPT, UR6, URZ, UPT ;  /* 0x0000003f0600728c */ /* 0x000fc8000bf05270 */
[----:B------:R-:W-:-:S06]  /*3e70*/  USEL UR6, URZ, 0x1, !UP0 ;  /* 0x000000013f067887 */ /* 0x000fcc000c000000 */
[----:B------:R-:W-:-:S13]  /*3e80*/  ISETP.NE.AND P0, PT, RZ, UR6, PT ;  /* 0x00000006ff007c0c */ /* 0x000fda000bf05270 */
[----:B------:R-:W-:Y:S05]  /*3e90*/  @!P0 BRA `(.L_x_28) ;  /* 0x0000000c00dc8947 */ /* 0x000fea0003800000 */
[----:B------:R-:W3:Y:S04]  /*3ea0*/  LDL.LU R227, [R1+0x74] ;  /* 0x0000740001e37983 */ /* 0x000ee80000300800 */
[----:B---3--:R3:W-:Y:S04]  /*3eb0*/  STL [R1+0x88], R227 ;  /* 0x000088e301007387 */ /* 0x0087e80000100800 */
[----:B---3--:R-:W3:Y:S04]  /*3ec0*/  LDL.LU R227, [R1+0x70] ;  /* 0x0000700001e37983 */ /* 0x008ee80000300800 */
        /* <DEDUP_REMOVED lines=55> */
[----:B---3--:R-:W3:Y:S01]  /*4240*/  LDL.LU R227, [R1] ;  /* 0x0000000001e37983 */ /* 0x008ee20000300800 */
[----:B------:R-:W-:-:S02]  /*4250*/  WARPGROUP.DEPBAR.LE gsb0, 0x0 ;  /* 0x00008000000079c5 */ /* 0x000fc40000010000 */
[----:B------:R-:W-:Y:S01]  /*4260*/  FADD R226, R24, R226 ;  /* 0x000000e218e27221 */ /* 0x000fe20000000000 */
        /* <DEDUP_REMOVED lines=97> */
[----:B---3--:R-:W-:-:S05]  /*4880*/  FADD R227, R122, R227 ;  /* 0x000000e37ae37221 */ /* 0x008fca0000000000 */
[----:B------:R3:W-:Y:S04]  /*4890*/  STL [R1], R227 ;  /* 0x000000e301007387 */ /* 0x0007e80000100800 */
[----:B---3--:R-:W3:Y:S02]  /*48a0*/  LDL.LU R227, [R1+0xf8] ;  /* 0x0000f80001e37983 */ /* 0x008ee40000300800 */
[----:B---3--:R-:W-:-:S05]  /*48b0*/  FADD R227, R123, R227 ;  /* 0x000000e37be37221 */ /* 0x008fca0000000000 */
[----:B------:R3:W-:Y:S04]  /*48c0*/  STL [R1+0x4], R227 ;  /* 0x000004e301007387 */ /* 0x0007e80000100800 */
        /* <DEDUP_REMOVED lines=83> */
[----:B------:R3:W-:Y:S02]  /*4e00*/  STL [R1+0x74], R227 ;  /* 0x000074e301007387 */ /* 0x0007e40000100800 */
.L_x_28:
[----:B------:R-:W-:Y:S02]  /*4e10*/  WARPGROUP.DEPBAR.LE gsb0, 0x0 ;  /* 0x00008000000079c5 */ /* 0x000fe40000010000 */
[----:B------:R-:W4:Y:S02]  /*4e20*/  LDC R24, c[0x0][0x28c] ;  /* 0x0000a300ff187b82 */ /* 0x000f240000000800 */
[----:B----4-:R-:W-:-:S13]  /*4e30*/  ISETP.GE.AND P0, PT, R24, 0x1, PT ;  /* 0x000000011800780c */ /* 0x010fda0003f06270 */
[----:B------:R-:W-:Y:S05]  /*4e40*/  @!P0 BRA `(.L_x_29) ;  /* 0x0000000000508947 */ /* 0x000fea0003800000 */
[----:B------:R-:W-:-:S06]  /*4e50*/  UISETP.NE.AND UP0, UPT, UR23, 0x3, UPT ;  /* 0x000000031700788c */ /* 0x000fcc000bf05270 */
[----:B------:R-:W-:-:S13]  /*4e60*/  PLOP3.LUT P0, PT, PT, PT, UP0, 0x80, 0x0 ;  /* 0x000000000000781c */ /* 0x000fda0003f0f008 */
[----:B------:R-:W-:Y:S05]  /*4e70*/  @!P0 BRA `(.L_x_30) ;  /* 0x0000000000048947 */ /* 0x000fea0003800000 */
[----:B------:R-:W-:Y:S01]  /*4e80*/  BPT.TRAP 0x1 ;  /* 0x000000040000795c */ /* 0x000fe20000300000 */
.L_x_30:
[----:B------:R-:W-:-:S04]  /*4e90*/  UISETP.LT.AND UP0, UPT, UR12, 0x1, UPT ;  /* 0x000000010c00788c */ /* 0x000fc8000bf01270 */
[----:B------:R-:W-:Y:S02]  /*4ea0*/  USEL UR8, UR12, 0x1, UP0 ;  /* 0x000000010c087887 */ /* 0x000fe40008000000 */
[----:B------:R-:W-:Y:S02]  /*4eb0*/  UISETP.GT.U32.AND UP0, UPT, UR13, 0x1, UPT ;  /* 0x000000010d00788c */ /* 0x000fe4000bf04070 */
[----:B------:R-:W-:-:S04]  /*4ec0*/  UIADD3 UR8, UR5, UR12, -UR8 ;  /* 0x0000000c05087290 */ /* 0x000fc8000fffe808 */
[----:B------:R-:W-:Y:S01]  /*4ed0*/  UIMAD.WIDE.U32 UR6, UR8, 0x24924925, URZ ;  /* 0x24924925080678a5 */ /* 0x000fe2000f8e003f */
[----:B------:R-:W-:-:S03]  /*4ee0*/  PLOP3.LUT P0, PT, PT, PT, UP0, 0x80, 0x0 ;  /* 0x000000000000781c */ /* 0x000fc60003f0f008 */
[----:B------:R-:W-:-:S04]  /*4ef0*/  UIADD3 UR6, UR8, -UR7, URZ ;  /* 0x8000000708067290 */ /* 0x000fc8000fffe03f */
[----:B------:R-:W-:-:S04]  /*4f00*/  ULEA.HI UR6, UR6, UR7, URZ, 0x1f ;  /* 0x0000000706067291 */ /* 0x000fc8000f8ff83f */
[----:B------:R-:W-:-:S04]  /*4f10*/  USHF.R.U32.HI UR6, URZ, 0x2, UR6 ;  /* 0x000000023f067899 */ /* 0x000fc80008011606 */
[----:B------:R-:W-:-:S04]  /*4f20*/  UIMAD UR6, UR6, -0x7, UR8 ;  /* 0xfffffff9060678a4 */ /* 0x000fc8000f8e0208 */
[----:B------:R-:W-:-:S04]  /*4f30*/  ULEA UR6, UR6, UR14, 0x3 ;  /* 0x0000000e06067291 */ /* 0x000fc8000f8e183f */
[----:B------:R-:W-:-:S04]  /*4f40*/  UIADD3 UR6, UR6, 0x38, URZ ;  /* 0x0000003806067890 */ /* 0x000fc8000fffe03f */
[----:B------:R-:W-:-:S09]  /*4f50*/  UPRMT UR6, URZ, 0x654, UR6 ;  /* 0x000006543f067896 */ /* 0x000fd20008000006 */
[----:B------:R-:W-:Y:S01]  /*4f60*/  SYNCS.ARRIVE.TRANS64.RED.A1T0 RZ, [UR6], RZ ;  /* 0x000000ffffff79a7 */ /* 0x000fe20008100406 */
[----:B------:R-:W-:Y:S05]  /*4f70*/  @P0 BRA `(.L_x_29) ;  /* 0x0000000000040947 */ /* 0x000fea0003800000 */
[----:B------:R-:W-:Y:S01]  /*4f80*/  BPT.TRAP 0x1 ;  /* 0x000000040000795c */ /* 0x000fe20000300000 */
.L_x_29:
[----:B------:R4:W-:Y:S01]  /*4f90*/  STL [R1+0x8c], R2 ;  /* 0x00008c0201007387 */ /* 0x0009e20000100800 */
[----:B------:R-:W0:Y:S01]  /*4fa0*/  LDC R28, c[0x0][0x288] ;  /* 0x0000a200ff1c7b82 */ /* 0x000e220000000800 */
[----:B------:R-:W-:Y:S02]  /*4fb0*/  UIADD3 UR8, UR12, UR5, URZ ;  /* 0x000000050c087290 */ /* 0x000fe4000fffe03f */
[----:B------:R1:W-:Y:S01]  /*4fc0*/  STL [R1+0x88], R0 ;  /* 0x0000880001007387 */ /* 0x0003e20000100800 */
[----:B------:R-:W-:Y:S01]  /*4fd0*/  USHF.R.S32.HI UR9, URZ, 0x1f, UR22 ;  /* 0x0000001f3f097899 */ /* 0x000fe20008011416 */
[----:B------:R-:W-:Y:S01]  /*4fe0*/  ULDC UR11, c[0x0][0x284] ;  /* 0x0000a100000b7ab9 */ /* 0x000fe20000000800 */
[----:B------:R-:W-:Y:S01]  /*4ff0*/  UISETP.GE.U32.AND UP1, UPT, UR12, 0x7, UPT ;  /* 0x000000070c00788c */ /* 0x000fe2000bf26070 */
[----:B----4-:R-:W4:Y:S01]  /*5000*/  S2R R2, SR_TID.X ;  /* 0x0000000000027919 */ /* 0x010f220000002100 */
[----:B------:R-:W-:Y:S01]  /*5010*/  ULDC.64 UR14, c[0x0][0x5d0] ;  /* 0x00017400000e7ab9 */ /* 0x000fe20000000a00 */
[----:B-1----:R-:W2:Y:S04]  /*5020*/  LDL.LU R0, [R1+0x80] ;  /* 0x0000800001007983 */ /* 0x002ea80000300800 */
[----:B---3--:R-:W3:Y:S01]  /*5030*/  LDL.LU R227, [R1+0x84] ;  /* 0x0000840001e37983 */ /* 0x008ee20000300800 */
[----:B------:R-:W-:-:S02]  /*5040*/  UISETP.GT.U32.AND UP0, UPT, UR8, 0x6, UPT ;  /* 0x000000060800788c */ /* 0x000fc4000bf04070 */
[----:B------:R-:W-:Y:S01]  /*5050*/  UIMAD.WIDE.U32 UR6, UR8, 0x24924925, URZ ;  /* 0x24924925080678a5 */ /* 0x000fe2000f8e003f */
[--C-:B----4-:R-:W-:Y:S02]  /*5060*/  SHF.R.U32.HI R24, RZ, 0x7, R2.reuse ;  /* 0x00000007ff187819 */ /* 0x110fe40000011602 */
[----:B------:R-:W-:Y:S02]  /*5070*/  SHF.R.U32.HI R25, RZ, 0x2, R2 ;  /* 0x00000002ff197819 */ /* 0x000fe40000011602 */
[----:B------:R-:W-:Y:S01]  /*5080*/  LOP3.LUT R26, R2, 0x60, RZ, 0xc0, !PT ;  /* 0x00000060021a7812 */ /* 0x000fe200078ec0ff */
[----:B--2---:R-:W-:Y:S01]  /*5090*/  IMAD.SHL.U32 R35, R0, 0x100, RZ ;  /* 0x0000010000237824 */ /* 0x004fe200078e00ff */
[----:B------:R-:W-:Y:S01]  /*50a0*/  LOP3.LUT R24, R24, 0x1, RZ, 0xc0, !PT ;  /* 0x0000000118187812 */ /* 0x000fe200078ec0ff */
[----:B------:R-:W-:Y:S01]  /*50b0*/  UISETP.LT.U32.AND UP0, UPT, UR12, 0x7, UP0 ;  /* 0x000000070c00788c */ /* 0x000fe20008701070 */
[----:B------:R-:W-:Y:S01]  /*50c0*/  LOP3.LUT R25, R25, 0x7, RZ, 0xc0, !PT ;  /* 0x0000000719197812 */ /* 0x000fe200078ec0ff */
[----:B------:R-:W-:Y:S01]  /*50d0*/  UIADD3 UR5, UR8, -UR7, URZ ;  /* 0x8000000708057290 */ /* 0x000fe2000fffe03f */
[----:B------:R-:W-:Y:S01]  /*50e0*/  SHF.R.U32.HI R26, RZ, 0x1, R26 ;  /* 0x00000001ff1a7819 */ /* 0x000fe2000001161a */
[----:B------:R-:W-:Y:S01]  /*50f0*/  IMAD.SHL.U32 R30, R24, 0x40, RZ ;  /* 0x00000040181e7824 */ /* 0x000fe200078e00ff */
[----:B------:R-:W-:-:S02]  /*5100*/  UIMAD UR6, UR9, UR14, URZ ;  /* 0x0000000e090672a4 */ /* 0x000fc4000f8e023f */
[--C-:B------:R-:W-:Y:S02]  /*5110*/  IADD3 R29, RZ, -R26, -R25.reuse ;  /* 0x8000001aff1d7210 */ /* 0x100fe40007ffe819 */
[----:B------:R-:W-:Y:S01]  /*5120*/  LOP3.LUT R27, R30, 0x40, R25, 0xe2, !PT ;  /* 0x000000401e1b7812 */ /* 0x000fe200078ee219 */
[----:B------:R-:W-:Y:S02]  /*5130*/  IMAD.SHL.U32 R25, R2, 0x2, RZ ;  /* 0x0000000202197824 */ /* 0x000fe400078e00ff */
[----:B------:R-:W-:Y:S01]  /*5140*/  IMAD R29, R24, -0x40, R29 ;  /* 0xffffffc0181d7824 */ /* 0x000fe200078e021d */
[----:B------:R-:W-:Y:S02]  /*5150*/  LOP3.LUT R24, R2, 0x3, RZ, 0xc0, !PT ;  /* 0x0000000302187812 */ /* 0x000fe400078ec0ff */
[----:B------:R-:W-:Y:S01]  /*5160*/  LOP3.LUT R25, R25, 0x6, RZ, 0xc0, !PT ;  /* 0x0000000619197812 */ /* 0x000fe200078ec0ff */
[----:B------:R1:W5:Y:S03]  /*5170*/  LDL.LU R2, [R1+0x8c] ;  /* 0x00008c0001027983 */ /* 0x0003660000300800 */
[----:B------:R-:W-:-:S02]  /*5180*/  PRMT R30, R25, 0x6540, R0 ;  /* 0x00006540191e7816 */ /* 0x000fc40000000000 */
[----:B------:R1:W5:Y:S01]  /*5190*/  LDL.LU R0, [R1+0x88] ;  /* 0x0000880001007983 */ /* 0x0003620000300800 */
[----:B0-----:R-:W-:Y:S01]  /*51a0*/  IMAD R34, R24, -0x2, R28 ;  /* 0xfffffffe18227824 */ /* 0x001fe200078e021c */
[----:B------:R-:W-:Y:S01]  /*51b0*/  ISETP.GE.AND P0, PT, R35, R28, PT ;  /* 0x0000001c2300720c */ /* 0x000fe20003f06270 */
[C---:B---3--:R-:W-:Y:S01]  /*51c0*/  IMAD.SHL.U32 R28, R227.reuse, 0x80, RZ ;  /* 0x00000080e31c7824 */ /* 0x048fe200078e00ff */
[----:B------:R-:W-:Y:S01]  /*51d0*/  USEL UR10, URZ, 0x1, !UP0 ;  /* 0x000000013f0a7887 */ /* 0x000fe2000c000000 */
[--C-:B------:R-:W-:Y:S01]  /*51e0*/  SHF.R.S32.HI R31, RZ, 0x1f, R30.reuse ;  /* 0x0000001fff1f7819 */ /* 0x100fe2000001141e */
[----:B------:R-:W-:Y:S01]  /*51f0*/  ULEA.HI UR5, UR5, UR7, URZ, 0x1f ;  /* 0x0000000705057291 */ /* 0x000fe2000f8ff83f */
[----:B------:R-:W-:Y:S01]  /*5200*/  IMAD.U32 R25, RZ, RZ, UR14 ;  /* 0x0000000eff197e24 */ /* 0x000fe2000f8e00ff */
[C---:B------:R-:W-:Y:S01]  /*5210*/  ISETP.GE.OR P0, PT, R28.reuse, UR11, P0 ;  /* 0x0000000b1c007c0c */ /* 0x040fe20008706670 */
[----:B------:R-:W-:Y:S01]  /*5220*/  UIMAD UR6, UR22, UR15, UR6 ;  /* 0x0000000f160672a4 */ /* 0x000fe2000f8e0206 */
[----:B------:R-:W-:Y:S01]  /*5230*/  IMAD.WIDE R32, R227, 0x80, RZ ;  /* 0x00000080e3207825 */ /* 0x000fe200078e02ff */
[----:B------:R-:W-:Y:S01]  /*5240*/  ULOP3.LUT UR4, UR4, UR10, URZ, 0x3c, !UPT ;  /* 0x0000000a04047292 */ /* 0x000fe2000f8e3c3f */
[----:B------:R-:W-:Y:S01]  /*5250*/  IADD3 R38, -R28, UR11, R29 ;  /* 0x0000000b1c267c10 */ /* 0x000fe2000fffe11d */
[----:B------:R-:W-:Y:S01]  /*5260*/  USHF.R.U32.HI UR5, URZ, 0x2, UR5 ;  /* 0x000000023f057899 */ /* 0x000fe20008011605 */
[----:B------:R-:W-:Y:S01]  /*5270*/  IMAD.WIDE.U32 R24, R25, UR22, R30 ;  /* 0x0000001619187c25 */ /* 0x000fe2000f8e001e */
[----:B------:R-:W-:-:S02]  /*5280*/  LOP3.LUT R39, R32, R27, R26, 0xfe, !PT ;  /* 0x0000001b20277212 */ /* 0x000fc400078efe1a */
[----:B------:R-:W-:Y:S01]  /*5290*/  @UP1 ULOP3.LUT UR4, UR4, 0x1, UR5, 0x78, !UPT ;  /* 0x0000000104041892 */ /* 0x000fe2000f8e7805 */
[----:B------:R-:W-:Y:S01]  /*52a0*/  VIADD R25, R25, UR6 ;  /* 0x0000000619197c36 */ /* 0x000fe20008000000 */
[----:B------:R-:W-:Y:S01]  /*52b0*/  UIMAD UR5, UR5, -0x7, UR8 ;  /* 0xfffffff9050578a4 */ /* 0x000fe2000f8e0208 */
[----:B------:R-:W-:Y:S02]  /*52c0*/  IMAD.IADD R35, R34, 0x1, -R35 ;  /* 0x0000000122237824 */ /* 0x000fe400078e0a23 */
[----:B------:R-:W-:Y:S01]  /*52d0*/  IMAD.MOV.U32 R34, RZ, RZ, -0x1 ;  /* 0xffffffffff227424 */ /* 0x000fe200078e00ff */
[----:B-1----:R-:W-:Y:S08]  /*52e0*/  @P0 BRA `(.L_x_31) ;  /* 0x0000008c00980947 */ /* 0x002ff00003800000 */
[----:B------:R-:W0:Y:S01]  /*52f0*/  LDC.64 R28, c[0x0][0x5c8] ;  /* 0x00017200ff1c7b82 */ /* 0x000e220000000a00 */
[----:B------:R-:W-:Y:S01]  /*5300*/  ULDC.64 UR6, c[0x0][0x5c0] ;  /* 0x0001700000067ab9 */ /* 0x000fe20000000a00 */
[----:B------:R-:W-:Y:S01]  /*5310*/  BSSY B0, `(.L_x_31) ;  /* 0x00008e3000007945 */ /* 0x000fe20003800000 */
[-C--:B0-----:R-:W-:Y:S02]  /*5320*/  IMAD R26, R33, R28.reuse, RZ ;  /* 0x0000001c211a7224 */ /* 0x081fe400078e02ff */
[----:B------:R-:W-:-:S04]  /*5330*/  IMAD.WIDE.U32 R24, R39, R28, R24 ;  /* 0x0000001c27187225 */ /* 0x000fc800078e0018 */
[----:B------:R-:W-:Y:S01]  /*5340*/  IMAD R27, R39, R29, R26 ;  /* 0x0000001d271b7224 */ /* 0x000fe200078e021a */
[----:B------:R-:W-:Y:S02]  /*5350*/  LEA R26, P0, R28, R24, 0x3 ;  /* 0x000000181c1a7211 */ /* 0x000fe400078018ff */
[----:B------:R-:W-:Y:S01]  /*5360*/  IADD3 R24, P1, R24, UR6, RZ ;  /* 0x0000000618187c10 */ /* 0x000fe2000ff3e0ff */
[----:B------:R-:W-:Y:S01]  /*5370*/  IMAD.IADD R27, R25, 0x1, R27 ;  /* 0x00000001191b7824 */ /* 0x000fe200078e021b */
[----:B------:R-:W-:-:S04]  /*5380*/  IADD3 R26, P3, R26, UR6, RZ ;  /* 0x000000061a1a7c10 */ /* 0x000fc8000ff7e0ff */
[----:B------:R-:W-:Y:S02]  /*5390*/  LEA.HI.X R28, R28, R27, R29, 0x3, P0 ;  /* 0x0000001b1c1c7211 */ /* 0x000fe400000f1c1d */
[----:B------:R-:W-:Y:S02]  /*53a0*/  FSETP.NEU.AND P0, PT, RZ, UR21, PT ;  /* 0x00000015ff007c0b */ /* 0x000fe4000bf0d000 */
[----:B------:R-:W-:Y:S02]  /*53b0*/  IADD3.X R25, R27, UR7, RZ, P1, !PT ;  /* 0x000000071b197c10 */ /* 0x000fe40008ffe4ff */
[----:B------:R-:W-:-:S09]  /*53c0*/  IADD3.X R27, R28, UR7, RZ, P3, !PT ;  /* 0x000000071c1b7c10 */ /* 0x000fd20009ffe4ff */
[----:B------:R-:W-:Y:S05]  /*53d0*/  @!P0 BRA `(.L_x_32) ;  /* 0x0000006800d88947 */ /* 0x000fea0003800000 */
[----:B------:R-:W-:Y:S01]  /*53e0*/  ULDC.64 UR10, c[0x0][0x5b8] ;  /* 0x00016e00000a7ab9 */ /* 0x000fe20000000a00 */
[----:B------:R-:W-:Y:S01]  /*53f0*/  ISETP.GE.AND P0, PT, R38, 0x1, PT ;  /* 0x000000012600780c */ /* 0x000fe20003f06270 */
[----:B------:R-:W-:Y:S02]  /*5400*/  UIMAD UR6, UR9, UR10, URZ ;  /* 0x0000000a090672a4 */ /* 0x000fe4000f8e023f */
[----:B------:R-:W-:Y:S01]  /*5410*/  IMAD.U32 R29, RZ, RZ, UR10 ;  /* 0x0000000aff1d7e24 */ /* 0x000fe2000f8e00ff */
[----:B------:R-:W-:Y:S01]  /*5420*/  BSSY B1, `(.L_x_33) ;  /* 0x000000f000017945 */ /* 0x000fe20003800000 */
[----:B------:R-:W-:Y:S01]  /*5430*/  ISETP.LT.OR P4, PT, R35, 0x1, !P0 ;  /* 0x000000012300780c */ /* 0x000fe20004781670 */
[----:B------:R-:W-:Y:S02]  /*5440*/  UIMAD UR6, UR22, UR11, UR6 ;  /* 0x0000000b160672a4 */ /* 0x000fe4000f8e0206 */
[----:B------:R-:W-:Y:S01]  /*5450*/  IMAD.WIDE.U32 R30, R29, UR22, R30 ;  /* 0x000000161d1e7c25 */ /* 0x000fe2000f8e001e */
[----:B------:R-:W-:-:S03]  /*5460*/  ULDC.64 UR8, c[0x0][0x5a8] ;  /* 0x00016a0000087ab9 */ /* 0x000fc60000000a00 */
[----:B------:R-:W-:Y:S01]  /*5470*/  VIADD R31, R31, UR6 ;  /* 0x000000061f1f7c36 */ /* 0x000fe20008000000 */
[----:B------:R-:W-:Y:S02]  /*5480*/  ULDC.64 UR6, c[0x0][0x5b0] ;  /* 0x00016c0000067ab9 */ /* 0x000fe40000000a00 */
[----:B------:R-:W-:Y:S02]  /*5490*/  IMAD R36, R33, UR6, RZ ;  /* 0x0000000621247c24 */ /* 0x000fe4000f8e02ff */
[----:B------:R-:W-:-:S04]  /*54a0*/  IMAD.WIDE.U32 R28, R39, UR6, R30 ;  /* 0x00000006271c7c25 */ /* 0x000fc8000f8e001e */
[--C-:B------:R-:W-:Y:S01]  /*54b0*/  IMAD R37, R39, UR7, R36.reuse ;  /* 0x0000000727257c24 */ /* 0x100fe2000f8e0224 */
[----:B------:R-:W-:Y:S02]  /*54c0*/  IADD3 R28, P1, R28, UR8, RZ ;  /* 0x000000081c1c7c10 */ /* 0x000fe4000ff3e0ff */
[----:B------:R-:W-:Y:S02]  /*54d0*/  PRMT R36, RZ, 0x7610, R36 ;  /* 0x00007610ff247816 */ /* 0x000fe40000000024 */
[----:B------:R-:W-:Y:S01]  /*54e0*/  IADD3.X R29, R29, UR9, R37, P1, !PT ;  /* 0x000000091d1d7c10 */ /* 0x000fe20008ffe425 */
[----:B------:R-:W-:Y:S08]  /*54f0*/  @P4 BRA `(.L_x_34) ;  /* 0x0000000000044947 */ /* 0x000ff00003800000 */
[----:B------:R0:W5:Y:S02]  /*5500*/  LDG.E.U8 R36, desc[UR18][R28.64] ;  /* 0x000000121c247981 */ /* 0x000164000c1e1100 */
.L_x_34:
[----:B------:R-:W-:Y:S05]  /*5510*/  BSYNC B1 ;  /* 0x0000000000017941 */ /* 0x000fea0003800000 */
.L_x_33:
[----:B-----5:R-:W-:Y:S01]  /*5520*/  LOP3.LUT R36, R36, 0xff, RZ, 0xc0, !PT ;  /* 0x000000ff24247812 */ /* 0x020fe200078ec0ff */
[----:B------:R-:W-:Y:S01]  /*5530*/  BSSY B1, `(.L_x_35) ;  /* 0x000000b000017945 */ /* 0x000fe20003800000 */
[----:B------:R-:W-:Y:S02]  /*5540*/  ISETP.LT.OR P3, PT, R35, 0x2, !P0 ;  /* 0x000000022300780c */ /* 0x000fe40004761670 */
[----:B------:R-:W-:-:S05]  /*5550*/  F2FP.F16.E5M2.UNPACK_B R36, R36 ;  /* 0x00000024ff24723e */ /* 0x000fca00020004ff */
[----:B------:R-:W-:-:S05]  /*5560*/  HADD2.F32 R36, -RZ, R36.H0_H0 ;  /* 0x20000024ff247230 */ /* 0x000fca0000004100 */
[----:B------:R-:W-:Y:S01]  /*5570*/  FMUL R37, R36, UR21 ;  /* 0x0000001524257c20 */ /* 0x000fe20008400000 */
[----:B------:R-:W-:-:S03]  /*5580*/  PRMT R36, RZ, 0x7610, R36 ;  /* 0x00007610ff247816 */ /* 0x000fc60000000024 */
[----:B------:R-:W-:-:S05]  /*5590*/  FFMA R37, R226, UR20, R37 ;  /* 0x00000014e2257c23 */ /* 0x000fca0008000025 */
[----:B------:R-:W-:-:S05]  /*55a0*/  F2FP.SATFINITE.E5M2.F32.PACK_AB_MERGE_C R37, RZ, R37, RZ ;  /* 0x00000025ff25723e */ /* 0x000fca00048060ff */
[----:B------:R1:W-:Y:S01]  /*55b0*/  @!P4 STG.E.U8 desc[UR18][R24.64], R37 ;  /* 0x000000251800c986 */ /* 0x0003e2000c101112 */
[----:B------:R-:W-:Y:S05]  /*55c0*/  @P3 BRA `(.L_x_36) ;  /* 0x0000000000043947 */ /* 0x000fea0003800000 */
[----:B------:R2:W5:Y:S02]  /*55d0*/  LDG.E.U8 R36, desc[UR18][R28.64+0x1] ;  /* 0x000001121c247981 */ /* 0x000564000c1e1100 */
.L_x_36:
[----:B------:R-:W-:Y:S05]  /*55e0*/  BSYNC B1 ;  /* 0x0000000000017941 */ /* 0x000fea0003800000 */
.L_x_35:
[----:B-----5:R-:W-:Y:S01]  /*55f0*/  LOP3.LUT R36, R36, 0xff, RZ, 0xc0, !PT ;  /* 0x000000ff24247812 */ /* 0x020fe200078ec0ff */
[----:B------:R-:W-:Y:S01]  /*5600*/  BSSY B1, `(.L_x_37) ;  /* 0x0000013000017945 */ /* 0x000fe20003800000 */
[----:B-1----:R-:W-:Y:S02]  /*5610*/  IADD3 R37, P1, R39, 0x8, RZ ;  /* 0x0000000827257810 */ /* 0x002fe40007f3e0ff */
[----:B------:R-:W-:-:S03]  /*5620*/  F2FP.F16.E5M2.UNPACK_B R36, R36 ;  /* 0x00000024ff24723e */ /* 0x000fc600020004ff */
[----:B------:R-:W-:Y:S01]  /*5630*/  IMAD.X R32, RZ, RZ, R33, P1 ;  /* 0x000000ffff207224 */ /* 0x000fe200008e0621 */
[----:B------:R-:W-:Y:S01]  /*5640*/  ISETP.GE.AND P1, PT, R38, 0x9, PT ;  /* 0x000000092600780c */ /* 0x000fe20003f26270 */
[----:B------:R-:W-:Y:S02]  /*5650*/  HADD2.F32 R36, -RZ, R36.H0_H0 ;  /* 0x20000024ff247230 */ /* 0x000fe40000004100 */
[----:B------:R-:W-:Y:S01]  /*5660*/  IMAD R32, R32, UR6, RZ ;  /* 0x0000000620207c24 */ /* 0x000fe2000f8e02ff */
[----:B------:R-:W-:Y:S01]  /*5670*/  ISETP.LT.OR P5, PT, R35, 0x1, !P1 ;  /* 0x000000012300780c */ /* 0x000fe20004fa1670 */
[----:B------:R-:W-:-:S04]  /*5680*/  IMAD.WIDE.U32 R30, R37, UR6, R30 ;  /* 0x00000006251e7c25 */ /* 0x000fc8000f8e001e */
[----:B------:R-:W-:Y:S01]  /*5690*/  FMUL R36, R36, UR21 ;  /* 0x0000001524247c20 */ /* 0x000fe20008400000 */
[----:B------:R-:W-:-:S03]  /*56a0*/  IMAD R37, R37, UR7, R32 ;  /* 0x0000000725257c24 */ /* 0x000fc6000f8e0220 */
[----:B------:R-:W-:Y:S01]  /*56b0*/  FFMA R36, R225, UR20, R36 ;  /* 0x00000014e1247c23 */ /* 0x000fe20008000024 */
[----:B------:R-:W-:Y:S02]  /*56c0*/  IADD3 R30, P4, R30, UR8, RZ ;  /* 0x000000081e1e7c10 */ /* 0x000fe4000ff9e0ff */
[----:B------:R-:W-:Y:S02]  /*56d0*/  PRMT R32, RZ, 0x7610, R32 ;  /* 0x00007610ff207816 */ /* 0x000fe40000000020 */
[----:B------:R-:W-:Y:S02]  /*56e0*/  F2FP.SATFINITE.E5M2.F32.PACK_AB_MERGE_C R33, RZ, R36, RZ ;  /* 0x00000024ff21723e */ /* 0x000fe400048060ff */
[----:B------:R-:W-:-:S03]  /*56f0*/  IADD3.X R31, R31, UR9, R37, P4, !PT ;  /* 0x000000091f1f7c10 */ /* 0x000fc6000a7fe425 */
[----:B------:R1:W-:Y:S01]  /*5700*/  @!P3 STG.E.U8 desc[UR18][R24.64+0x1], R33 ;  /* 0x000001211800b986 */ /* 0x0003e2000c101112 */
[----:B------:R-:W-:Y:S05]  /*5710*/  @P5 BRA `(.L_x_38) ;  /* 0x0000000000045947 */ /* 0x000fea0003800000 */
[----:B------:R3:W5:Y:S02]  /*5720*/  LDG.E.U8 R32, desc[UR18][R30.64] ;  /* 0x000000121e207981 */ /* 0x000764000c1e1100 */
.L_x_38:
[----:B------:R-:W-:Y:S05]  /*5730*/  BSYNC B1 ;  /* 0x0000000000017941 */ /* 0x000fea0003800000 */
.L_x_37:
[----:B-----5:R-:W-:Y:S01]  /*5740*/  LOP3.LUT R32, R32, 0xff, RZ, 0xc0, !PT ;  /* 0x000000ff20207812 */ /* 0x020fe200078ec0ff */
[----:B------:R-:W-:Y:S01]  /*5750*/  BSSY B1, `(.L_x_39) ;  /* 0x000000b000017945 */ /* 0x000fe20003800000 */
[----:B------:R-:W-:Y:S02]  /*5760*/  ISETP.LT.OR P3, PT, R35, 0x2, !P1 ;  /* 0x000000022300780c */ /* 0x000fe40004f61670 */
[----:B------:R-:W-:-:S05]  /*5770*/  F2FP.F16.E5M2.UNPACK_B R32, R32 ;  /* 0x00000020ff20723e */ /* 0x000fca00020004ff */
[----:B------:R-:W-:-:S05]  /*5780*/  HADD2.F32 R32, -RZ, R32.H0_H0 ;  /* 0x20000020ff207230 */ /* 0x000fca0000004100 */
[----:B-1----:R-:W-:Y:S01]  /*5790*/  FMUL R33, R32, UR21 ;  /* 0x0000001520217c20 */ /* 0x002fe20008400000 */
[----:B------:R-:W-:-:S03]  /*57a0*/  PRMT R32, RZ, 0x7610, R32 ;  /* 0x00007610ff207816 */ /* 0x000fc60000000020 */
[----:B------:R-:W-:-:S05]  /*57b0*/  FFMA R33, R224, UR20, R33 ;  /* 0x00000014e0217c23 */ /* 0x000fca0008000021 */
[----:B------:R-:W-:-:S05]  /*57c0*/  F2FP.SATFINITE.E5M2.F32.PACK_AB_MERGE_C R33, RZ, R33, RZ ;  /* 0x00000021ff21723e */ /* 0x000fca00048060ff */
[----:B------:R1:W-:Y:S01]  /*57d0*/  @!P5 STG.E.U8 desc[UR18][R26.64], R33 ;  /* 0x000000211a00d986 */ /* 0x0003e2000c101112 */
[----:B------:R-:W-:Y:S05]  /*57e0*/  @P3 BRA `(.L_x_40) ;  /* 0x0000000000043947 */ /* 0x000fea0003800000 */
[----:B------:R4:W5:Y:S02]  /*57f0*/  LDG.E.U8 R32, desc[UR18][R30.64+0x1] ;  /* 0x000001121e207981 */ /* 0x000964000c1e1100 */
.L_x_40:
[----:B------:R-:W-:Y:S05]  /*5800*/  BSYNC B1 ;  /* 0x0000000000017941 */ /* 0x000fea0003800000 */
.L_x_39:
[----:B-----5:R-:W-:Y:S01]  /*5810*/  LOP3.LUT R32, R32, 0xff, RZ, 0xc0, !PT ;  /* 0x000000ff20207812 */ /* 0x020fe200078ec0ff */
[----:B------:R-:W-:Y:S01]  /*5820*/  BSSY B1, `(.L_x_41) ;  /* 0x000000b000017945 */ /* 0x000fe20003800000 */
[----:B------:R-:W-:Y:S02]  /*5830*/  ISETP.LT.OR P4, PT, R35, 0x9, !P0 ;  /* 0x000000092300780c */ /* 0x000fe40004781670 */
[----:B------:R-:W-:-:S05]  /*5840*/  F2FP.F16.E5M2.UNPACK_B R32, R32 ;  /* 0x00000020ff20723e */ /* 0x000fca00020004ff */
[----:B------:R-:W-:-:S05]  /*5850*/  HADD2.F32 R32, -RZ, R32.H0_H0 ;  /* 0x20000020ff207230 */ /* 0x000fca0000004100 */
[----:B------:R-:W-:-:S04]  /*5860*/  FMUL R32, R32, UR21 ;  /* 0x0000001520207c20 */ /* 0x000fc80008400000 */
[----:B------:R-:W-:-:S05]  /*5870*/  FFMA R32, R223, UR20, R32 ;  /* 0x00000014df207c23 */ /* 0x000fca0008000020 */
[----:B-1----:R-:W-:Y:S02]  /*5880*/  F2FP.SATFINITE.E5M2.F32.PACK_AB_MERGE_C R33, RZ, R32, RZ ;  /* 0x00000020ff21723e */ /* 0x002fe400048060ff */
[----:B------:R-:W-:-:S03]  /*5890*/  PRMT R32, RZ, 0x7610, R32 ;  /* 0x00007610ff207816 */ /* 0x000fc60000000020 */
[----:B------:R1:W-:Y:S01]  /*58a0*/  @!P3 STG.E.U8 desc[UR18][R26.64+0x1], R33 ;  /* 0x000001211a00b986 */ /* 0x0003e2000c101112 */
[----:B------:R-:W-:Y:S05]  /*58b0*/  @P4 BRA `(.L_x_42) ;  /* 0x0000000000044947 */ /* 0x000fea0003800000 */
[----:B------:R0:W5:Y:S02]  /*58c0*/  LDG.E.U8 R32, desc[UR18][R28.64+0x8] ;  /* 0x000008121c207981 */ /* 0x000164000c1e1100 */
.L_x_42:
[----:B------:R-:W-:Y:S05]  /*58d0*/  BSYNC B1 ;  /* 0x0000000000017941 */ /* 0x000fea0003800000 */
.L_x_41:
        /* <DEDUP_REMOVED lines=12> */
.L_x_44:
[----:B------:R-:W-:Y:S05]  /*59a0*/  BSYNC B1 ;  /* 0x0000000000017941 */ /* 0x000fea0003800000 */
.L_x_43:
        /* <DEDUP_REMOVED lines=12> */
.L_x_46:
[----:B------:R-:W-:Y:S05]  /*5a70*/  BSYNC B1 ;  /* 0x0000000000017941 */ /* 0x000fea0003800000 */
.L_x_45:
        /* <DEDUP_REMOVED lines=12> */
.L_x_48:
[----:B------:R-:W-:Y:S05]  /*5b40*/  BSYNC B1 ;  /* 0x0000000000017941 */ /* 0x000fea0003800000 */
.L_x_47:
        /* <DEDUP_REMOVED lines=12> */
.L_x_50:
[----:B------:R-:W-:Y:S05]  /*5c10*/  BSYNC B1 ;  /* 0x0000000000017941 */ /* 0x000fea0003800000 */
.L_x_49:
        /* <DEDUP_REMOVED lines=12> */
.L_x_52:
[----:B------:R-:W-:Y:S05]  /*5ce0*/  BSYNC B1 ;  /* 0x0000000000017941 */ /* 0x000fea0003800000 */
.L_x_51:
        /* <DEDUP_REMOVED lines=12> */
.L_x_54:
[----:B------:R-:W-:Y:S05]  /*5db0*/  BSYNC B1 ;  /* 0x0000000000017941 */ /* 0x000fea0003800000 */
.L_x_53:
        /* <DEDUP_REMOVED lines=12> */
.L_x_56:
[----:B------:R-:W-:Y:S05]  /*5e80*/  BSYNC B1 ;  /* 0x0000000000017941 */ /* 0x000fea0003800000 */
.L_x_55:
        /* <DEDUP_REMOVED lines=12> */
.L_x_58:
[----:B------:R-:W-:Y:S05]  /*5f50*/  BSYNC B1 ;  /* 0x0000000000017941 */ /* 0x000fea0003800000 */
.L_x_57:
        /* <DEDUP_REMOVED lines=12> */
.L_x_60:
[----:B------:R-:W-:Y:S05]  /*6020*/  BSYNC B1 ;  /* 0x0000000000017941 */ /* 0x000fea0003800000 */
.L_x_59:
        /* <DEDUP_REMOVED lines=12> */
.L_x_62:
[----:B------:R-:W-:Y:S05]  /*60f0*/  BSYNC B1 ;  /* 0x0000000000017941 */ /* 0x000fea0003800000 */
.L_x_61:
        /* <DEDUP_REMOVED lines=12> */
.L_x_64:
[----:B------:R-:W-:Y:S05]  /*61c0*/  BSYNC B1 ;  /* 0x0000000000017941 */ /* 0x000fea0003800000 */
.L_x_63:
        /* <DEDUP_REMOVED lines=12> */
.L_x_66:
[----:B------:R-:W-:Y:S05]  /*6290*/  BSYNC B1 ;  /* 0x0000000000017941 */ /* 0x000fea0003800000 */
.L_x_65:
        /* <DEDUP_REMOVED lines=12> */
.L_x_68:
[----:B------:R-:W-:Y:S05]  /*6360*/  BSYNC B1 ;  /* 0x0000000000017941 */ /* 0x000fea0003800000 */
.L_x_67:
        /* <DEDUP_REMOVED lines=12> */
.L_x_70:
[----:B------:R-:W-:Y:S05]  /*6430*/  BSYNC B1 ;  /* 0x0000000000017941 */ /* 0x000fea0003800000 */
.L_x_69:
        /* <DEDUP_REMOVED lines=12> */
.L_x_72:
[----:B------:R-:W-:Y:S05]  /*6500*/  BSYNC B1 ;  /* 0x0000000000017941 */ /* 0x000fea0003800000 */
.L_x_71:
        /* <DEDUP_REMOVED lines=12> */
.L_x_74:
[----:B------:R-:W-:Y:S05]  /*65d0*/  BSYNC B1 ;  /* 0x0000000000017941 */ /* 0x000fea0003800000 */
.L_x_73:
        /* <DEDUP_REMOVED lines=12> */
.L_x_76:
[----:B------:R-:W-:Y:S05]  /*66a0*/  BSYNC B1 ;  /* 0x0000000000017941 */ /* 0x000fea0003800000 */
.L_x_75:
        /* <DEDUP_REMOVED lines=12> */
.L_x_78:
[----:B------:R-:W-:Y:S05]  /*6770*/  BSYNC B1 ;  /* 0x0000000000017941 */ /* 0x000fea0003800000 */
.L_x_77:
        /* <DEDUP_REMOVED lines=12> */
.L_x_80:
[----:B------:R-:W-:Y:S05]  /*6840*/  BSYNC B1 ;  /* 0x0000000000017941 */ /* 0x000fea0003800000 */
.L_x_79:
        /* <DEDUP_REMOVED lines=12> */
.L_x_82:
[----:B------:R-:W-:Y:S05]  /*6910*/  BSYNC B1 ;  /* 0x0000000000017941 */ /* 0x000fea0003800000 */
.L_x_81:
        /* <DEDUP_REMOVED lines=12> */
.L_x_84:
[----:B------:R-:W-:Y:S05]  /*69e0*/  BSYNC B1 ;  /* 0x0000000000017941 */ /* 0x000fea0003800000 */
.L_x_83:
        /* <DEDUP_REMOVED lines=12> */
.L_x_86:
[----:B------:R-:W-:Y:S05]  /*6ab0*/  BSYNC B1 ;  /* 0x0000000000017941 */ /* 0x000fea0003800000 */
.L_x_85:
        /* <DEDUP_REMOVED lines=12> */
.L_x_88:
[----:B------:R-:W-:Y:S05]  /*6b80*/  BSYNC B1 ;  /* 0x0000000000017941 */ /* 0x000fea0003800000 */
.L_x_87:
        /* <DEDUP_REMOVED lines=12> */
.L_x_90:
[----:B------:R-:W-:Y:S05]  /*6c50*/  BSYNC B1 ;  /* 0x0000000000017941 */ /* 0x000fea0003800000 */
.L_x_89:
        /* <DEDUP_REMOVED lines=12> */
.L_x_92:
[----:B------:R-:W-:Y:S05]  /*6d20*/  BSYNC B1 ;  /* 0x0000000000017941 */ /* 0x000fea0003800000 */
.L_x_91:
        /* <DEDUP_REMOVED lines=12> */
.L_x_94:
[----:B------:R-:W-:Y:S05]  /*6df0*/  BSYNC B1 ;  /* 0x0000000000017941 */ /* 0x000fea0003800000 */
.L_x_93:
        /* <DEDUP_REMOVED lines=12> */
.L_x_96:
[----:B------:R-:W-:Y:S05]  /*6ec0*/  BSYNC B1 ;  /* 0x0000000000017941 */ /* 0x000fea0003800000 */
.L_x_95:
        /* <DEDUP_REMOVED lines=12> */
.L_x_98:
[----:B------:R-:W-:Y:S05]  /*6f90*/  BSYNC B1 ;  /* 0x0000000000017941 */ /* 0x000fea0003800000 */
.L_x_97:
        /* <DEDUP_REMOVED lines=12> */
.L_x_100:
[----:B------:R-:W-:Y:S05]  /*7060*/  BSYNC B1 ;  /* 0x0000000000017941 */ /* 0x000fea0003800000 */
.L_x_99:
        /* <DEDUP_REMOVED lines=12> */
.L_x_102:
[----:B------:R-:W-:Y:S05]  /*7130*/  BSYNC B1 ;  /* 0x0000000000017941 */ /* 0x000fea0003800000 */
.L_x_101:
        /* <DEDUP_REMOVED lines=12> */
.L_x_104:
[----:B------:R-:W-:Y:S05]  /*7200*/  BSYNC B1 ;  /* 0x0000000000017941 */ /* 0x000fea0003800000 */
.L_x_103:
        /* <DEDUP_REMOVED lines=12> */
.L_x_106:
[----:B------:R-:W-:Y:S05]  /*72d0*/  BSYNC B1 ;  /* 0x0000000000017941 */ /* 0x000fea0003800000 */
.L_x_105:
        /* <DEDUP_REMOVED lines=12> */
.L_x_108:
[----:B------:R-:W-:Y:S05]  /*73a0*/  BSYNC B1 ;  /* 0x0000000000017941 */ /* 0x000fea0003800000 */
.L_x_107:
        /* <DEDUP_REMOVED lines=12> */
.L_x_110:
[----:B------:R-:W-:Y:S05]  /*7470*/  BSYNC B1 ;  /* 0x0000000000017941 */ /* 0x000fea0003800000 */
.L_x_109:
        /* <DEDUP_REMOVED lines=12> */
.L_x_112:
[----:B------:R-:W-:Y:S05]  /*7540*/  BSYNC B1 ;  /* 0x0000000000017941 */ /* 0x000fea0003800000 */
.L_x_111:
        /* <DEDUP_REMOVED lines=12> */
.L_x_114:
[----:B------:R-:W-:Y:S05]  /*7610*/  BSYNC B1 ;  /* 0x0000000000017941 */ /* 0x000fea0003800000 */
.L_x_113:
        /* <DEDUP_REMOVED lines=12> */
.L_x_116:
[----:B------:R-:W-:Y:S05]  /*76e0*/  BSYNC B1 ;  /* 0x0000000000017941 */ /* 0x000fea0003800000 */
.L_x_115:
        /* <DEDUP_REMOVED lines=12> */
.L_x_118:
[----:B------:R-:W-:Y:S05]  /*77b0*/  BSYNC B1 ;  /* 0x0000000000017941 */ /* 0x000fea0003800000 */
.L_x_117:
        /* <DEDUP_REMOVED lines=12> */
.L_x_120:
[----:B------:R-:W-:Y:S05]  /*7880*/  BSYNC B1 ;  /* 0x0000000000017941 */ /* 0x000fea0003800000 */
.L_x_119:
        /* <DEDUP_REMOVED lines=12> */
.L_x_122:
[----:B------:R-:W-:Y:S05]  /*7950*/  BSYNC B1 ;  /* 0x0000000000017941 */ /* 0x000fea0003800000 */
.L_x_121:
        /* <DEDUP_REMOVED lines=12> */
.L_x_124:
[----:B------:R-:W-:Y:S05]  /*7a20*/  BSYNC B1 ;  /* 0x0000000000017941 */ /* 0x000fea0003800000 */
.L_x_123:
        /* <DEDUP_REMOVED lines=12> */
.L_x_126:
[----:B------:R-:W-:Y:S05]  /*7af0*/  BSYNC B1 ;  /* 0x0000000000017941 */ /* 0x000fea0003800000 */
.L_x_125:
        /* <DEDUP_REMOVED lines=12> */
.L_x_128:
[----:B------:R-:W-:Y:S05]  /*7bc0*/  BSYNC B1 ;  /* 0x0000000000017941 */ /* 0x000fea0003800000 */
.L_x_127:
        /* <DEDUP_REMOVED lines=12> */
.L_x_130:
[----:B------:R-:W-:Y:S05]  /*7c90*/  BSYNC B1 ;  /* 0x0000000000017941 */ /* 0x000fea0003800000 */
.L_x_129:
        /* <DEDUP_REMOVED lines=12> */
.L_x_132:
[----:B------:R-:W-:Y:S05]  /*7d60*/  BSYNC B1 ;  /* 0x0000000000017941 */ /* 0x000fea0003800000 */
.L_x_131:
        /* <DEDUP_REMOVED lines=12> */
.L_x_134:
[----:B------:R-:W-:Y:S05]  /*7e30*/  BSYNC B1 ;  /* 0x0000000000017941 */ /* 0x000fea0003800000 */
.L_x_133:
        /* <DEDUP_REMOVED lines=12> */
.L_x_136:
[----:B------:R-:W-:Y:S05]  /*7f00*/  BSYNC B1 ;  /* 0x0000000000017941 */ /* 0x000fea0003800000 */
.L_x_135:
        /* <DEDUP_REMOVED lines=12> */
.L_x_138:
[----:B------:R-:W-:Y:S05]  /*7fd0*/  BSYNC B1 ;  /* 0x0000000000017941 */ /* 0x000fea0003800000 */
.L_x_137:
        /* <DEDUP_REMOVED lines=12> */
.L_x_140:
[----:B------:R-:W-:Y:S05]  /*80a0*/  BSYNC B1 ;  /* 0x0000000000017941 */ /* 0x000fea0003800000 */
.L_x_139:
        /* <DEDUP_REMOVED lines=12> */
.L_x_142:
[----:B------:R-:W-:Y:S05]  /*8170*/  BSYNC B1 ;  /* 0x0000000000017941 */ /* 0x000fea0003800000 */
.L_x_141:
        /* <DEDUP_REMOVED lines=12> */
.L_x_144:
[----:B------:R-:W-:Y:S05]  /*8240*/  BSYNC B1 ;  /* 0x0000000000017941 */ /* 0x000fea0003800000 */
.L_x_143:
        /* <DEDUP_REMOVED lines=12> */
.L_x_146:
[----:B------:R-:W-:Y:S05]  /*8310*/  BSYNC B1 ;  /* 0x0000000000017941 */ /* 0x000fea0003800000 */
.L_x_145:
        /* <DEDUP_REMOVED lines=12> */
.L_x_148:
[----:B------:R-:W-:Y:S05]  /*83e0*/  BSYNC B1 ;  /* 0x0000000000017941 */ /* 0x000fea0003800000 */
.L_x_147:
        /* <DEDUP_REMOVED lines=12> */
.L_x_150:
[----:B------:R-:W-:Y:S05]  /*84b0*/  BSYNC B1 ;  /* 0x0000000000017941 */ /* 0x000fea0003800000 */
.L_x_149:
        /* <DEDUP_REMOVED lines=12> */
.L_x_152:
[----:B------:R-:W-:Y:S05]  /*8580*/  BSYNC B1 ;  /* 0x0000000000017941 */ /* 0x000fea0003800000 */
.L_x_151:
        /* <DEDUP_REMOVED lines=12> */
.L_x_154:
[----:B------:R-:W-:Y:S05]  /*8650*/  BSYNC B1 ;  /* 0x0000000000017941 */ /* 0x000fea0003800000 */
.L_x_153:
        /* <DEDUP_REMOVED lines=12> */
.L_x_156:
[----:B------:R-:W-:Y:S05]  /*8720*/  BSYNC B1 ;  /* 0x0000000000017941 */ /* 0x000fea0003800000 */
.L_x_155:
        /* <DEDUP_REMOVED lines=12> */
.L_x_158:
[----:B------:R-:W-:Y:S05]  /*87f0*/  BSYNC B1 ;  /* 0x0000000000017941 */ /* 0x000fea0003800000 */
.L_x_157:
        /* <DEDUP_REMOVED lines=12> */
.L_x_160:
[----:B------:R-:W-:Y:S05]  /*88c0*/  BSYNC B1 ;  /* 0x0000000000017941 */ /* 0x000fea0003800000 */
.L_x_159:
        /* <DEDUP_REMOVED lines=12> */
.L_x_162:
[----:B------:R-:W-:Y:S05]  /*8990*/  BSYNC B1 ;  /* 0x0000000000017941 */ /* 0x000fea0003800000 */
.L_x_161:
        /* <DEDUP_REMOVED lines=12> */
.L_x_164:
[----:B------:R-:W-:Y:S05]  /*8a60*/  BSYNC B1 ;  /* 0x0000000000017941 */ /* 0x000fea0003800000 */
.L_x_163:
        /* <DEDUP_REMOVED lines=12> */
.L_x_166:
[----:B------:R-:W-:Y:S05]  /*8b30*/  BSYNC B1 ;  /* 0x0000000000017941 */ /* 0x000fea0003800000 */
.L_x_165:
        /* <DEDUP_REMOVED lines=12> */
.L_x_168:
[----:B------:R-:W-:Y:S05]  /*8c00*/  BSYNC B1 ;  /* 0x0000000000017941 */ /* 0x000fea0003800000 */
.L_x_167:
        /* <DEDUP_REMOVED lines=12> */
.L_x_170:
[----:B------:R-:W-:Y:S05]  /*8cd0*/  BSYNC B1 ;  /* 0x0000000000017941 */ /* 0x000fea0003800000 */
.L_x_169:
        /* <DEDUP_REMOVED lines=12> */
.L_x_172:
[----:B------:R-:W-:Y:S05]  /*8da0*/  BSYNC B1 ;  /* 0x0000000000017941 */ /* 0x000fea0003800000 */
.L_x_171:
        /* <DEDUP_REMOVED lines=12> */
.L_x_174:
[----:B------:R-:W-:Y:S05]  /*8e70*/  BSYNC B1 ;  /* 0x0000000000017941 */ /* 0x000fea0003800000 */
.L_x_173:
        /* <DEDUP_REMOVED lines=12> */
.L_x_176:
[----:B------:R-:W-:Y:S05]  /*8f40*/  BSYNC B1 ;  /* 0x0000000000017941 */ /* 0x000fea0003800000 */
.L_x_175:
        /* <DEDUP_REMOVED lines=12> */
.L_x_178:
[----:B------:R-:W-:Y:S05]  /*9010*/  BSYNC B1 ;  /* 0x0000000000017941 */ /* 0x000fea0003800000 */
.L_x_177:
        /* <DEDUP_REMOVED lines=12> */
.L_x_180:
[----:B------:R-:W-:Y:S05]  /*90e0*/  BSYNC B1 ;  /* 0x0000000000017941 */ /* 0x000fea0003800000 */
.L_x_179:
        /* <DEDUP_REMOVED lines=12> */
.L_x_182:
[----:B------:R-:W-:Y:S05]  /*91b0*/  BSYNC B1 ;  /* 0x0000000000017941 */ /* 0x000fea0003800000 */
.L_x_181:
        /* <DEDUP_REMOVED lines=12> */
.L_x_184:
[----:B------:R-:W-:Y:S05]  /*9280*/  BSYNC B1 ;  /* 0x0000000000017941 */ /* 0x000fea0003800000 */
.L_x_183:
[----:B-----5:R-:W-:Y:S01]  /*9290*/  LOP3.LUT R32, R32, 0xff, RZ, 0xc0, !PT ;  /* 0x000000ff20207812 */ /* 0x020fe200078ec0ff */
[----:B------:R-:W-:Y:S01]  /*92a0*/  BSSY B1, `(.L_x_185) ;  /* 0x000000b000017945 */ /* 0x000fe20003800000 */
[----:B------:R-:W-:Y:S02]  /*92b0*/  ISETP.LT.OR P4, PT, R35, 0x99, !P0 ;  /* 0x000000992300780c */ /* 0x000fe40004781670 */
[----:B------:R-:W-:-:S05]  /*92c0*/  F2FP.F16.E5M2.UNPACK_B R32, R32 ;  /* 0x00000020ff20723e */ /* 0x000fca00020004ff */
[----:B------:R-:W-:-:S05]  /*92d0*/  HADD2.F32 R32, -RZ, R32.H0_H0 ;  /* 0x20000020ff207230 */ /* 0x000fca0000004100 */
[----:B------:R-:W-:-:S04]  /*92e0*/  FMUL R32, R32, UR21 ;  /* 0x0000001520207c20 */ /* 0x000fc80008400000 */
[----:B------:R-:W-:Y:S01]  /*92f0*/  FFMA R32, R23, UR20, R32 ;  /* 0x0000001417207c23 */ /* 0x000fe20008000020 */
[----:B------:R-:W-:-:S04]  /*9300*/  PRMT R23, RZ, 0x7610, R23 ;  /* 0x00007610ff177816 */ /* 0x000fc80000000017 */
[----:B-1----:R-:W-:-:S05]  /*9310*/  F2FP.SATFINITE.E5M2.F32.PACK_AB_MERGE_C R33, RZ, R32, RZ ;  /* 0x00000020ff21723e */ /* 0x002fca00048060ff */
[----:B------:R1:W-:Y:S01]  /*9320*/  @!P3 STG.E.U8 desc[UR18][R26.64+0x91], R33 ;  /* 0x000091211a00b986 */ /* 0x0003e2000c101112 */
[----:B------:R-:W-:Y:S05]  /*9330*/  @P4 BRA `(.L_x_186) ;  /* 0x0000000000044947 */ /* 0x000fea0003800000 */
[----:B------:R0:W5:Y:S02]  /*9340*/  LDG.E.U8 R23, desc[UR18][R28.64+0x98] ;  /* 0x000098121c177981 */ /* 0x000164000c1e1100 */
.L_x_186:
[----:B------:R-:W-:Y:S05]  /*9350*/  BSYNC B1 ;  /* 0x0000000000017941 */ /* 0x000fea0003800000 */
.L_x_185:
        /* <DEDUP_REMOVED lines=8> */
[----:B------:R-:W-:-:S05]  /*93e0*/  F2FP.SATFINITE.E5M2.F32.PACK_AB_MERGE_C R23, RZ, R23, RZ ;  /* 0x00000017ff17723e */ /* 0x000fca00048060ff */
[----:B------:R0:W-:Y:S01]  /*93f0*/  @!P4 STG.E.U8 desc[UR18][R24.64+0x98], R23 ;  /* 0x000098171800c986 */ /* 0x0001e2000c101112 */
[----:B------:R-:W-:Y:S05]  /*9400*/  @P3 BRA `(.L_x_188) ;  /* 0x0000000000043947 */ /* 0x000fea0003800000 */
[----:B------:R0:W5:Y:S02]  /*9410*/  LDG.E.U8 R22, desc[UR18][R28.64+0x99] ;  /* 0x000099121c167981 */ /* 0x000164000c1e1100 */
.L_x_188:
[----:B------:R-:W-:Y:S05]  /*9420*/  BSYNC B1 ;  /* 0x0000000000017941 */ /* 0x000fea0003800000 */
.L_x_187:
        /* <DEDUP_REMOVED lines=8> */
[----:B0-----:R-:W-:-:S05]  /*94b0*/  F2FP.SATFINITE.E5M2.F32.PACK_AB_MERGE_C R23, RZ, R22, RZ ;  /* 0x00000016ff17723e */ /* 0x001fca00048060ff */
[----:B------:R0:W-:Y:S01]  /*94c0*/  @!P3 STG.E.U8 desc[UR18][R24.64+0x99], R23 ;  /* 0x000099171800b986 */ /* 0x0001e2000c101112 */
[----:B------:R-:W-:Y:S05]  /*94d0*/  @P4 BRA `(.L_x_190) ;  /* 0x0000000000044947 */ /* 0x000fea0003800000 */
[----:B------:R0:W5:Y:S02]  /*94e0*/  LDG.E.U8 R21, desc[UR18][R30.64+0x98] ;  /* 0x000098121e157981 */ /* 0x000164000c1e1100 */
.L_x_190:
[----:B------:R-:W-:Y:S05]  /*94f0*/  BSYNC B1 ;  /* 0x0000000000017941 */ /* 0x000fea0003800000 */
.L_x_189:
        /* <DEDUP_REMOVED lines=12> */
.L_x_192:
[----:B------:R-:W-:Y:S05]  /*95c0*/  BSYNC B1 ;  /* 0x0000000000017941 */ /* 0x000fea0003800000 */
.L_x_191:
        /* <DEDUP_REMOVED lines=12> */
.L_x_194:
[----:B------:R-:W-:Y:S05]  /*9690*/  BSYNC B1 ;  /* 0x0000000000017941 */ /* 0x000fea0003800000 */
.L_x_193:
        /* <DEDUP_REMOVED lines=12> */
.L_x_196:
[----:B------:R-:W-:Y:S05]  /*9760*/  BSYNC B1 ;  /* 0x0000000000017941 */ /* 0x000fea0003800000 */
.L_x_195:
        /* <DEDUP_REMOVED lines=12> */
.L_x_198:
[----:B------:R-:W-:Y:S05]  /*9830*/  BSYNC B1 ;  /* 0x0000000000017941 */ /* 0x000fea0003800000 */
.L_x_197:
        /* <DEDUP_REMOVED lines=12> */
.L_x_200:
[----:B------:R-:W-:Y:S05]  /*9900*/  BSYNC B1 ;  /* 0x0000000000017941 */ /* 0x000fea0003800000 */
.L_x_199:
        /* <DEDUP_REMOVED lines=12> */
.L_x_202:
[----:B------:R-:W-:Y:S05]  /*99d0*/  BSYNC B1 ;  /* 0x0000000000017941 */ /* 0x000fea0003800000 */
.L_x_201:
        /* <DEDUP_REMOVED lines=12> */
.L_x_204:
[----:B------:R-:W-:Y:S05]  /*9aa0*/  BSYNC B1 ;  /* 0x0000000000017941 */ /* 0x000fea0003800000 */
.L_x_203:
        /* <DEDUP_REMOVED lines=12> */
.L_x_206:
[----:B------:R-:W-:Y:S05]  /*9b70*/  BSYNC B1 ;  /* 0x0000000000017941 */ /* 0x000fea0003800000 */
.L_x_205:
        /* <DEDUP_REMOVED lines=12> */
.L_x_208:
[----:B------:R-:W-:Y:S05]  /*9c40*/  BSYNC B1 ;  /* 0x0000000000017941 */ /* 0x000fea0003800000 */
.L_x_207:
        /* <DEDUP_REMOVED lines=12> */
.L_x_210:
[----:B------:R-:W-:Y:S05]  /*9d10*/  BSYNC B1 ;  /* 0x0000000000017941 */ /* 0x000fea0003800000 */
.L_x_209:
        /* <DEDUP_REMOVED lines=12> */
.L_x_212:
[----:B------:R-:W-:Y:S05]  /*9de0*/  BSYNC B1 ;  /* 0x0000000000017941 */ /* 0x000fea0003800000 */
.L_x_211:
        /* <DEDUP_REMOVED lines=12> */
.L_x_214:
[----:B------:R-:W-:Y:S05]  /*9eb0*/  BSYNC B1 ;  /* 0x0000000000017941 */ /* 0x000fea0003800000 */
.L_x_213:
        /* <DEDUP_REMOVED lines=12> */
.L_x_216:
[----:B------:R-:W-:Y:S05]  /*9f80*/  BSYNC B1 ;  /* 0x0000000000017941 */ /* 0x000fea0003800000 */
.L_x_215:
        /* <DEDUP_REMOVED lines=12> */
.L_x_218:
[----:B------:R-:W-:Y:S05]  /*a050*/  BSYNC B1 ;  /* 0x0000000000017941 */ /* 0x000fea0003800000 */
.L_x_217:
        /* <DEDUP_REMOVED lines=12> */
.L_x_220:
[----:B------:R-:W-:Y:S05]  /*a120*/  BSYNC B1 ;  /* 0x0000000000017941 */ /* 0x000fea0003800000 */
.L_x_219:
        /* <DEDUP_REMOVED lines=12> */
.L_x_222:
[----:B------:R-:W-:Y:S05]  /*a1f0*/  BSYNC B1 ;  /* 0x0000000000017941 */ /* 0x000fea0003800000 */
.L_x_221:
        /* <DEDUP_REMOVED lines=12> */
.L_x_224:
[----:B------:R-:W-:Y:S05]  /*a2c0*/  BSYNC B1 ;  /* 0x0000000000017941 */ /* 0x000fea0003800000 */
.L_x_223:
        /* <DEDUP_REMOVED lines=12> */
.L_x_226:
[----:B------:R-:W-:Y:S05]  /*a390*/  BSYNC B1 ;  /* 0x0000000000017941 */ /* 0x000fea0003800000 */
.L_x_225:
        /* <DEDUP_REMOVED lines=12> */
.L_x_228:
[----:B------:R-:W-:Y:S05]  /*a460*/  BSYNC B1 ;  /* 0x0000000000017941 */ /* 0x000fea0003800000 */
.L_x_227:
[----:B-----5:R-:W-:Y:S01]  /*a470*/  LOP3.LUT R2, R2, 0xff, RZ, 0xc0, !PT ;  /* 0x000000ff02027812 */ /* 0x020fe200078ec0ff */
[----:B------:R-:W-:Y:S01]  /*a480*/  BSSY B1, `(.L_x_229) ;  /* 0x000000b000017945 */ /* 0x000fe20003800000 */
[----:B------:R-:W-:Y:S02]  /*a490*/  ISETP.LT.OR P4, PT, R35, 0xc1, !P1 ;  /* 0x000000c12300780c */ /* 0x000fe40004f81670 */
[----:B------:R-:W-:-:S05]  /*a4a0*/  F2FP.F16.E5M2.UNPACK_B R2, R2 ;  /* 0x00000002ff02723e */ /* 0x000fca00020004ff */
[----:B------:R-:W-:-:S05]  /*a4b0*/  HADD2.F32 R2, -RZ, R2.H0_H0 ;  /* 0x20000002ff027230 */ /* 0x000fca0000004100 */
[----:B0-----:R-:W-:-:S04]  /*a4c0*/  FMUL R3, R2, UR21 ;  /* 0x0000001502037c20 */ /* 0x001fc80008400000 */
[----:B------:R-:W-:Y:S01]  /*a4d0*/  FFMA R3, R0, UR20, R3 ;  /* 0x0000001400037c23 */ /* 0x000fe20008000003 */
[----:B------:R-:W-:-:S04]  /*a4e0*/  PRMT R0, RZ, 0x7610, R0 ;  /* 0x00007610ff007816 */ /* 0x000fc80000000000 */
[----:B------:R-:W-:-:S05]  /*a4f0*/  F2FP.SATFINITE.E5M2.F32.PACK_AB_MERGE_C R3, RZ, R3, RZ ;  /* 0x00000003ff03723e */ /* 0x000fca00048060ff */
[----:B------:R0:W-:Y:S01]  /*a500*/  @!P3 STG.E.U8 desc[UR18][R24.64+0xc1], R3 ;  /* 0x0000c1031800b986 */ /* 0x0001e2000c101112 */
[----:B------:R-:W-:Y:S05]  /*a510*/  @P4 BRA `(.L_x_230) ;  /* 0x0000000000044947 */ /* 0x000fea0003800000 */
[----:B------:R0:W5:Y:S02]  /*a520*/  LDG.E.U8 R0, desc[UR18][R30.64+0xc0] ;  /* 0x0000c0121e007981 */ /* 0x000164000c1e1100 */
.L_x_230:
[----:B------:R-:W-:Y:S05]  /*a530*/  BSYNC B1 ;  /* 0x0000000000017941 */ /* 0x000fea0003800000 */
.L_x_229:
[----:B------:R-:W2:Y:S01]  /*a540*/  LDL.LU R2, [R1] ;  /* 0x0000000001027983 */ /* 0x000ea20000300800 */
[----:B-----5:R-:W-:Y:S01]  /*a550*/  LOP3.LUT R0, R0, 0xff, RZ, 0xc0, !PT ;  /* 0x000000ff00007812 */ /* 0x020fe200078ec0ff */
[----:B------:R-:W-:Y:S01]  /*a560*/  BSSY B1, `(.L_x_231) ;  /* 0x000000b000017945 */ /* 0x000fe20003800000 */
[----:B------:R-:W-:Y:S02]  /*a570*/  ISETP.LT.OR P3, PT, R35, 0xc2, !P1 ;  /* 0x000000c22300780c */ /* 0x000fe40004f61670 */
[----:B------:R-:W-:-:S05]  /*a580*/  F2FP.F16.E5M2.UNPACK_B R0, R0 ;  /* 0x00000000ff00723e */ /* 0x000fca00020004ff */
[----:B------:R-:W-:-:S05]  /*a590*/  HADD2.F32 R0, -RZ, R0.H0_H0 ;  /* 0x20000000ff007230 */ /* 0x000fca0000004100 */
[----:B------:R-:W-:-:S04]  /*a5a0*/  FMUL R0, R0, UR21 ;  /* 0x0000001500007c20 */ /* 0x000fc80008400000 */
[----:B--2---:R-:W-:-:S05]  /*a5b0*/  FFMA R0, R2, UR20, R0 ;  /* 0x0000001402007c23 */ /* 0x004fca0008000000 */
[----:B0-----:R-:W-:Y:S02]  /*a5c0*/  F2FP.SATFINITE.E5M2.F32.PACK_AB_MERGE_C R3, RZ, R0, RZ ;  /* 0x00000000ff03723e */ /* 0x001fe400048060ff */
[----:B------:R-:W-:-:S03]  /*a5d0*/  PRMT R0, RZ, 0x7610, R0 ;  /* 0x00007610ff007816 */ /* 0x000fc60000000000 */
[----:B------:R0:W-:Y:S01]  /*a5e0*/  @!P4 STG.E.U8 desc[UR18][R26.64+0xc0], R3 ;  /* 0x0000c0031a00c986 */ /* 0x0001e2000c101112 */
[----:B------:R-:W-:Y:S05]  /*a5f0*/  @P3 BRA `(.L_x_232) ;  /* 0x0000000000043947 */ /* 0x000fea0003800000 */
[----:B------:R2:W5:Y:S02]  /*a600*/  LDG.E.U8 R0, desc[UR18][R30.64+0xc1] ;  /* 0x0000c1121e007981 */ /* 0x000564000c1e1100 */
.L_x_232:
[----:B------:R-:W-:Y:S05]  /*a610*/  BSYNC B1 ;  /* 0x0000000000017941 */ /* 0x000fea0003800000 */
.L_x_231:
[----:B------:R-:W3:Y:S01]  /*a620*/  LDL.LU R2, [R1+0x4] ;  /* 0x0000040001027983 */ /* 0x000ee20000300800 */
[----:B-----5:R-:W-:Y:S01]  /*a630*/  LOP3.LUT R0, R0, 0xff, RZ, 0xc0, !PT ;  /* 0x000000ff00007812 */ /* 0x020fe200078ec0ff */
[----:B------:R-:W-:Y:S01]  /*a640*/  BSSY B1, `(.L_x_233) ;  /* 0x000000b000017945 */ /* 0x000fe20003800000 */
[----:B------:R-:W-:Y:S02]  /*a650*/  ISETP.LT.OR P4, PT, R35, 0xc9, !P0 ;  /* 0x000000c92300780c */ /* 0x000fe40004781670 */
[----:B------:R-:W-:-:S05]  /*a660*/  F2FP.F16.E5M2.UNPACK_B R0, R0 ;  /* 0x00000000ff00723e */ /* 0x000fca00020004ff */
[----:B------:R-:W-:-:S05]  /*a670*/  HADD2.F32 R0, -RZ, R0.H0_H0 ;  /* 0x20000000ff007230 */ /* 0x000fca0000004100 */
[----:B------:R-:W-:-:S04]  /*a680*/  FMUL R0, R0, UR21 ;  /* 0x0000001500007c20 */ /* 0x000fc80008400000 */
[----:B---3--:R-:W-:-:S05]  /*a690*/  FFMA R0, R2, UR20, R0 ;  /* 0x0000001402007c23 */ /* 0x008fca0008000000 */
[----:B0-----:R-:W-:Y:S02]  /*a6a0*/  F2FP.SATFINITE.E5M2.F32.PACK_AB_MERGE_C R3, RZ, R0, RZ ;  /* 0x00000000ff03723e */ /* 0x001fe400048060ff */
[----:B------:R-:W-:-:S03]  /*a6b0*/  PRMT R0, RZ, 0x7610, R0 ;  /* 0x00007610ff007816 */ /* 0x000fc60000000000 */
[----:B------:R0:W-:Y:S01]  /*a6c0*/  @!P3 STG.E.U8 desc[UR18][R26.64+0xc1], R3 ;  /* 0x0000c1031a00b986 */ /* 0x0001e2000c101112 */
[----:B------:R-:W-:Y:S05]  /*a6d0*/  @P4 BRA `(.L_x_234) ;  /* 0x0000000000044947 */ /* 0x000fea0003800000 */
[----:B------:R3:W5:Y:S02]  /*a6e0*/  LDG.E.U8 R0, desc[UR18][R28.64+0xc8] ;  /* 0x0000c8121c007981 */ /* 0x000764000c1e1100 */
.L_x_234:
[----:B------:R-:W-:Y:S05]  /*a6f0*/  BSYNC B1 ;  /* 0x0000000000017941 */ /* 0x000fea0003800000 */
.L_x_233:
[----:B------:R-:W2:Y:S01]  /*a700*/  LDL.LU R2, [R1+0x8] ;  /* 0x0000080001027983 */ /* 0x000ea20000300800 */
        /* <DEDUP_REMOVED lines=12> */
.L_x_236:
[----:B------:R-:W-:Y:S05]  /*a7d0*/  BSYNC B1 ;  /* 0x0000000000017941 */ /* 0x000fea0003800000 */
.L_x_235:
        /* <DEDUP_REMOVED lines=13> */
.L_x_238:
[----:B------:R-:W-:Y:S05]  /*a8b0*/  BSYNC B1 ;  /* 0x0000000000017941 */ /* 0x000fea0003800000 */
.L_x_237:
        /* <DEDUP_REMOVED lines=13> */
.L_x_240:
[----:B------:R-:W-:Y:S05]  /*a990*/  BSYNC B1 ;  /* 0x0000000000017941 */ /* 0x000fea0003800000 */
.L_x_239:
        /* <DEDUP_REMOVED lines=13> */
.L_x_242:
[----:B------:R-:W-:Y:S05]  /*aa70*/  BSYNC B1 ;  /* 0x0000000000017941 */ /* 0x000fea0003800000 */
.L_x_241:
        /* <DEDUP_REMOVED lines=13> */
.L_x_244:
[----:B------:R-:W-:Y:S05]  /*ab50*/  BSYNC B1 ;  /* 0x0000000000017941 */ /* 0x000fea0003800000 */
.L_x_243:
        /* <DEDUP_REMOVED lines=13> */
.L_x_246:
[----:B------:R-:W-:Y:S05]  /*ac30*/  BSYNC B1 ;  /* 0x0000000000017941 */ /* 0x000fea0003800000 */
.L_x_245:
        /* <DEDUP_REMOVED lines=13> */
.L_x_248:
[----:B------:R-:W-:Y:S05]  /*ad10*/  BSYNC B1 ;  /* 0x0000000000017941 */ /* 0x000fea0003800000 */
.L_x_247:
        /* <DEDUP_REMOVED lines=13> */
.L_x_250:
[----:B------:R-:W-:Y:S05]  /*adf0*/  BSYNC B1 ;  /* 0x0000000000017941 */ /* 0x000fea0003800000 */
.L_x_249:
        /* <DEDUP_REMOVED lines=13> */
.L_x_252:
[----:B------:R-:W-:Y:S05]  /*aed0*/  BSYNC B1 ;  /* 0x0000000000017941 */ /* 0x000fea0003800000 */
.L_x_251:
        /* <DEDUP_REMOVED lines=13> */
.L_x_254:
[----:B------:R-:W-:Y:S05]  /*afb0*/  BSYNC B1 ;  /* 0x0000000000017941 */ /* 0x000fea0003800000 */
.L_x_253:
        /* <DEDUP_REMOVED lines=13> */
.L_x_256:
[----:B------:R-:W-:Y:S05]  /*b090*/  BSYNC B1 ;  /* 0x0000000000017941 */ /* 0x000fea0003800000 */
.L_x_255:
        /* <DEDUP_REMOVED lines=13> */
.L_x_258:
[----:B------:R-:W-:Y:S05]  /*b170*/  BSYNC B1 ;  /* 0x0000000000017941 */ /* 0x000fea0003800000 */
.L_x_257:
        /* <DEDUP_REMOVED lines=13> */
.L_x_260:
[----:B------:R-:W-:Y:S05]  /*b250*/  BSYNC B1 ;  /* 0x0000000000017941 */ /* 0x000fea0003800000 */
.L_x_259:
        /* <DEDUP_REMOVED lines=13> */
.L_x_262:
[----:B------:R-:W-:Y:S05]  /*b330*/  BSYNC B1 ;  /* 0x0000000000017941 */ /* 0x000fea0003800000 */
.L_x_261:
        /* <DEDUP_REMOVED lines=13> */
.L_x_264:
[----:B------:R-:W-:Y:S05]  /*b410*/  BSYNC B1 ;  /* 0x0000000000017941 */ /* 0x000fea0003800000 */
.L_x_263:
        /* <DEDUP_REMOVED lines=13> */
.L_x_266:
[----:B------:R-:W-:Y:S05]  /*b4f0*/  BSYNC B1 ;  /* 0x0000000000017941 */ /* 0x000fea0003800000 */
.L_x_265:
        /* <DEDUP_REMOVED lines=13> */
.L_x_268:
[----:B------:R-:W-:Y:S05]  /*b5d0*/  BSYNC B1 ;  /* 0x0000000000017941 */ /* 0x000fea0003800000 */
.L_x_267:
        /* <DEDUP_REMOVED lines=13> */
.L_x_270:
[----:B------:R-:W-:Y:S05]  /*b6b0*/  BSYNC B1 ;  /* 0x0000000000017941 */ /* 0x000fea0003800000 */
.L_x_269:
        /* <DEDUP_REMOVED lines=13> */
.L_x_272:
[----:B------:R-:W-:Y:S05]  /*b790*/  BSYNC B1 ;  /* 0x0000000000017941 */ /* 0x000fea0003800000 */
.L_x_271:
        /* <DEDUP_REMOVED lines=13> */
.L_x_274:
[----:B------:R-:W-:Y:S05]  /*b870*/  BSYNC B1 ;  /* 0x0000000000017941 */ /* 0x000fea0003800000 */
.L_x_273:
        /* <DEDUP_REMOVED lines=13> */
.L_x_276:
[----:B------:R-:W-:Y:S05]  /*b950*/  BSYNC B1 ;  /* 0x0000000000017941 */ /* 0x000fea0003800000 */
.L_x_275:
        /* <DEDUP_REMOVED lines=13> */
.L_x_278:
[----:B------:R-:W-:Y:S05]  /*ba30*/  BSYNC B1 ;  /* 0x0000000000017941 */ /* 0x000fea0003800000 */
.L_x_277:
        /* <DEDUP_REMOVED lines=13> */
.L_x_280:
[----:B------:R-:W-:Y:S05]  /*bb10*/  BSYNC B1 ;  /* 0x0000000000017941 */ /* 0x000fea0003800000 */
.L_x_279:
        /* <DEDUP_REMOVED lines=13> */
.L_x_282:
[----:B------:R-:W-:Y:S05]  /*bbf0*/  BSYNC B1 ;  /* 0x0000000000017941 */ /* 0x000fea0003800000 */
.L_x_281:
        /* <DEDUP_REMOVED lines=13> */
.L_x_284:
[----:B------:R-:W-:Y:S05]  /*bcd0*/  BSYNC B1 ;  /* 0x0000000000017941 */ /* 0x000fea0003800000 */
.L_x_283:
        /* <DEDUP_REMOVED lines=13> */
.L_x_286:
[----:B------:R-:W-:Y:S05]  /*bdb0*/  BSYNC B1 ;  /* 0x0000000000017941 */ /* 0x000fea0003800000 */
.L_x_285:
        /* <DEDUP_REMOVED lines=13> */
.L_x_288:
[----:B------:R-:W-:Y:S05]  /*be90*/  BSYNC B1 ;  /* 0x0000000000017941 */ /* 0x000fea0003800000 */
.L_x_287:
[----:B------:R-:W-:Y:S05]  /*bea0*/  @P1 BRA `(.L_x_289) ;  /* 0x0000002000a41947 */ /* 0x000fea0003800000 */
[----:B------:R-:W2:Y:S01]  /*beb0*/  LDL.LU R2, [R1+0x74] ;  /* 0x0000740001027983 */ /* 0x000ea20000300800 */
[----:B-----5:R-:W-:-:S04]  /*bec0*/  LOP3.LUT R0, R0, 0xff, RZ, 0xc0, !PT ;  /* 0x000000ff00007812 */ /* 0x020fc800078ec0ff */
[----:B------:R-:W-:-:S05]  /*bed0*/  F2FP.F16.E5M2.UNPACK_B R0, R0 ;  /* 0x00000000ff00723e */ /* 0x000fca00020004ff */
[----:B------:R-:W-:-:S05]  /*bee0*/  HADD2.F32 R0, -RZ, R0.H0_H0 ;  /* 0x20000000ff007230 */ /* 0x000fca0000004100 */
[----:B------:R-:W-:-:S04]  /*bef0*/  FMUL R0, R0, UR21 ;  /* 0x0000001500007c20 */ /* 0x000fc80008400000 */
[----:B--2---:R-:W-:-:S05]  /*bf00*/  FFMA R0, R2, UR20, R0 ;  /* 0x0000001402007c23 */ /* 0x004fca0008000000 */
[----:B0-----:R-:W-:-:S05]  /*bf10*/  F2FP.SATFINITE.E5M2.F32.PACK_AB_MERGE_C R3, RZ, R0, RZ ;  /* 0x00000000ff03723e */ /* 0x001fca00048060ff */
[----:B------:R0:W-:Y:S01]  /*bf20*/  STG.E.U8 desc[UR18][R26.64+0xf9], R3 ;  /* 0x0000f9031a007986 */ /* 0x0001e2000c101112 */
[----:B------:R-:W-:Y:S05]  /*bf30*/  BRA `(.L_x_289) ;  /* 0x0000002000807947 */ /* 0x000fea0003800000 */
.L_x_32:
[----:B------:R-:W-:Y:S01]  /*bf40*/  ISETP.GE.AND P1, PT, R38, 0x1, PT ;  /* 0x000000012600780c */ /* 0x000fe20003f26270 */
[----:B------:R-:W-:Y:S01]  /*bf50*/  FMUL R226, R226, UR20 ;  /* 0x00000014e2e27c20 */ /* 0x000fe20008400000 */
[----:B------:R-:W2:Y:S01]  /*bf60*/  LDL.LU R227, [R1+0x10] ;  /* 0x0000100001e37983 */ /* 0x000ea20000300800 */
[----:B------:R-:W-:Y:S01]  /*bf70*/  ISETP.GE.AND P0, PT, R38, 0x9, PT ;  /* 0x000000092600780c */ /* 0x000fe20003f06270 */
[----:B------:R-:W-:Y:S01]  /*bf80*/  FMUL R225, R225, UR20 ;  /* 0x00000014e1e17c20 */ /* 0x000fe20008400000 */
[C---:B------:R-:W-:Y:S02]  /*bf90*/  ISETP.LT.OR P4, PT, R35.reuse, 0x1, !P1 ;  /* 0x000000012300780c */ /* 0x040fe40004f81670 */
[C---:B------:R-:W-:Y:S02]  /*bfa0*/  ISETP.LT.OR P5, PT, R35.reuse, 0x2, !P1 ;  /* 0x000000022300780c */ /* 0x040fe40004fa1670 */
[----:B------:R-:W-:Y:S02]  /*bfb0*/  F2FP.SATFINITE.E5M2.F32.PACK_AB_MERGE_C R29, RZ, R226, RZ ;  /* 0x000000e2ff1d723e */ /* 0x000fe400048060ff */
[C---:B------:R-:W-:Y:S01]  /*bfc0*/  ISETP.LT.OR P3, PT, R35.reuse, 0x1, !P0 ;  /* 0x000000012300780c */ /* 0x040fe20004761670 */
[----:B------:R-:W-:Y:S01]  /*bfd0*/  FMUL R224, R224, UR20 ;  /* 0x00000014e0e07c20 */ /* 0x000fe20008400000 */
[----:B------:R-:W-:Y:S01]  /*bfe0*/  ISETP.LT.OR P6, PT, R35, 0xa, !P1 ;  /* 0x0000000a2300780c */ /* 0x000fe20004fc1670 */
[----:B------:R-:W-:Y:S01]  /*bff0*/  FMUL R223, R223, UR20 ;  /* 0x00000014dfdf7c20 */ /* 0x000fe20008400000 */
[----:B------:R-:W-:Y:S01]  /*c000*/  F2FP.SATFINITE.E5M2.F32.PACK_AB_MERGE_C R225, RZ, R225, RZ ;  /* 0x000000e1ffe1723e */ /* 0x000fe200048060ff */
[----:B------:R-:W-:Y:S01]  /*c010*/  FMUL R221, R221, UR20 ;  /* 0x00000014dddd7c20 */ /* 0x000fe20008400000 */
[----:B------:R-:W-:Y:S01]  /*c020*/  FMUL R222, R222, UR20 ;  /* 0x00000014dede7c20 */ /* 0x000fe20008400000 */
[----:B------:R0:W-:Y:S01]  /*c030*/  @!P4 STG.E.U8 desc[UR18][R24.64], R29 ;  /* 0x0000001d1800c986 */ /* 0x0001e2000c101112 */
[----:B------:R-:W-:-:S02]  /*c040*/  ISETP.LT.OR P4, PT, R35, 0x2, !P0 ;  /* 0x000000022300780c */ /* 0x000fc40004781670 */
[----:B------:R-:W-:Y:S01]  /*c050*/  F2FP.SATFINITE.E5M2.F32.PACK_AB_MERGE_C R31, RZ, R224, RZ ;  /* 0x000000e0ff1f723e */ /* 0x000fe200048060ff */
[----:B------:R1:W-:Y:S01]  /*c060*/  @!P5 STG.E.U8 desc[UR18][R24.64+0x1], R225 ;  /* 0x000001e11800d986 */ /* 0x0003e2000c101112 */
[C---:B------:R-:W-:Y:S02]  /*c070*/  ISETP.LT.OR P5, PT, R35.reuse, 0x9, !P1 ;  /* 0x000000092300780c */ /* 0x040fe40004fa1670 */
[----:B------:R-:W-:Y:S01]  /*c080*/  F2FP.SATFINITE.E5M2.F32.PACK_AB_MERGE_C R223, RZ, R223, RZ ;  /* 0x000000dfffdf723e */ /* 0x000fe200048060ff */
[----:B------:R-:W-:Y:S01]  /*c090*/  FMUL R220, R220, UR20 ;  /* 0x00000014dcdc7c20 */ /* 0x000fe20008400000 */
[----:B------:R-:W-:Y:S01]  /*c0a0*/  F2FP.SATFINITE.E5M2.F32.PACK_AB_MERGE_C R221, RZ, R221, RZ ;  /* 0x000000ddffdd723e */ /* 0x000fe200048060ff */
[----:B------:R-:W-:Y:S01]  /*c0b0*/  @!P3 STG.E.U8 desc[UR18][R26.64], R31 ;  /* 0x0000001f1a00b986 */ /* 0x000fe2000c101112 */
[----:B------:R-:W-:-:S03]  /*c0c0*/  ISETP.LT.OR P3, PT, R35, 0x9, !P0 ;  /* 0x000000092300780c */ /* 0x000fc60004761670 */
[----:B------:R-:W-:Y:S01]  /*c0d0*/  @!P4 STG.E.U8 desc[UR18][R26.64+0x1], R223 ;  /* 0x000001df1a00c986 */ /* 0x000fe2000c101112 */
[----:B------:R-:W-:-:S03]  /*c0e0*/  ISETP.LT.OR P4, PT, R35, 0xa, !P0 ;  /* 0x0000000a2300780c */ /* 0x000fc60004781670 */
[----:B------:R-:W-:Y:S01]  /*c0f0*/  @!P6 STG.E.U8 desc[UR18][R24.64+0x9], R221 ;  /* 0x000009dd1800e986 */ /* 0x000fe2000c101112 */
[----:B------:R-:W-:Y:S01]  /*c100*/  ISETP.LT.OR P6, PT, R35, 0x12, !P1 ;  /* 0x000000122300780c */ /* 0x000fe20004fc1670 */
[----:B------:R-:W-:Y:S01]  /*c110*/  FMUL R219, R219, UR20 ;  /* 0x00000014dbdb7c20 */ /* 0x000fe20008400000 */
[----:B0-----:R-:W-:Y:S01]  /*c120*/  F2FP.SATFINITE.E5M2.F32.PACK_AB_MERGE_C R29, RZ, R222, RZ ;  /* 0x000000deff1d723e */ /* 0x001fe200048060ff */
[----:B------:R-:W-:Y:S01]  /*c130*/  FMUL R217, R217, UR20 ;  /* 0x00000014d9d97c20 */ /* 0x000fe20008400000 */
[----:B------:R-:W3:Y:S01]  /*c140*/  LDL.LU R226, [R1+0xc] ;  /* 0x00000c0001e27983 */ /* 0x000ee20000300800 */
[----:B------:R-:W-:Y:S02]  /*c150*/  F2FP.SATFINITE.E5M2.F32.PACK_AB_MERGE_C R33, RZ, R220, RZ ;  /* 0x000000dcff21723e */ /* 0x000fe400048060ff */
[----:B------:R-:W-:Y:S01]  /*c160*/  F2FP.SATFINITE.E5M2.F32.PACK_AB_MERGE_C R219, RZ, R219, RZ ;  /* 0x000000dbffdb723e */ /* 0x000fe200048060ff */
[----:B------:R0:W-:Y:S01]  /*c170*/  @!P5 STG.E.U8 desc[UR18][R24.64+0x8], R29 ;  /* 0x0000081d1800d986 */ /* 0x0001e2000c101112 */
[----:B------:R-:W-:-:S02]  /*c180*/  ISETP.LT.OR P5, PT, R35, 0x11, !P1 ;  /* 0x000000112300780c */ /* 0x000fc40004fa1670 */
[----:B------:R-:W-:Y:S01]  /*c190*/  F2FP.SATFINITE.E5M2.F32.PACK_AB_MERGE_C R217, RZ, R217, RZ ;  /* 0x000000d9ffd9723e */ /* 0x000fe200048060ff */
[----:B-1----:R-:W4:Y:S01]  /*c1a0*/  LDL.LU R225, [R1+0x8] ;  /* 0x0000080001e17983 */ /* 0x002f220000300800 */
[----:B------:R-:W-:-:S03]  /*c1b0*/  FMUL R218, R218, UR20 ;  /* 0x00000014dada7c20 */ /* 0x000fc60008400000 */
[----:B------:R-:W3:Y:S04]  /*c1c0*/  LDL.LU R224, [R1+0x4] ;  /* 0x0000040001e07983 */ /* 0x000ee80000300800 */
[----:B------:R-:W4:Y:S01]  /*c1d0*/  LDL.LU R222, [R1] ;  /* 0x0000000001de7983 */ /* 0x000f220000300800 */
[----:B0-----:R-:W-:Y:S01]  /*c1e0*/  F2FP.SATFINITE.E5M2.F32.PACK_AB_MERGE_C R29, RZ, R218, RZ ;  /* 0x000000daff1d723e */ /* 0x001fe200048060ff */
[----:B------:R-:W-:Y:S01]  /*c1f0*/  FMUL R216, R216, UR20 ;  /* 0x00000014d8d87c20 */ /* 0x000fe20008400000 */
[----:B------:R-:W-:Y:S01]  /*c200*/  FMUL R215, R215, UR20 ;  /* 0x00000014d7d77c20 */ /* 0x000fe20008400000 */
[----:B------:R0:W-:Y:S01]  /*c210*/  @!P3 STG.E.U8 desc[UR18][R26.64+0x8], R33 ;  /* 0x000008211a00b986 */ /* 0x0001e2000c101112 */
[----:B------:R-:W-:Y:S01]  /*c220*/  ISETP.LT.OR P3, PT, R35, 0x11, !P0 ;  /* 0x000000112300780c */ /* 0x000fe20004761670 */
[----:B------:R-:W-:Y:S01]  /*c230*/  FMUL R213, R213, UR20 ;  /* 0x00000014d5d57c20 */ /* 0x000fe20008400000 */
[----:B------:R-:W-:Y:S01]  /*c240*/  F2FP.SATFINITE.E5M2.F32.PACK_AB_MERGE_C R31, RZ, R216, RZ ;  /* 0x000000d8ff1f723e */ /* 0x000fe200048060ff */
[----:B------:R-:W-:Y:S01]  /*c250*/  @!P4 STG.E.U8 desc[UR18][R26.64+0x9], R219 ;  /* 0x000009db1a00c986 */ /* 0x000fe2000c101112 */
[C---:B------:R-:W-:Y:S01]  /*c260*/  ISETP.LT.OR P4, PT, R35.reuse, 0x12, !P0 ;  /* 0x000000122300780c */ /* 0x040fe20004781670 */
[----:B------:R-:W-:Y:S01]  /*c270*/  FMUL R214, R214, UR20 ;  /* 0x00000014d6d67c20 */ /* 0x000fe20008400000 */
[----:B------:R-:W-:Y:S01]  /*c280*/  F2FP.SATFINITE.E5M2.F32.PACK_AB_MERGE_C R215, RZ, R215, RZ ;  /* 0x000000d7ffd7723e */ /* 0x000fe200048060ff */
[----:B------:R-:W-:Y:S01]  /*c290*/  @!P6 STG.E.U8 desc[UR18][R24.64+0x11], R217 ;  /* 0x000011d91800e986 */ /* 0x000fe2000c101112 */
[C---:B------:R-:W-:Y:S01]  /*c2a0*/  ISETP.LT.OR P6, PT, R35.reuse, 0x1a, !P1 ;  /* 0x0000001a2300780c */ /* 0x040fe20004fc1670 */
[----:B------:R-:W-:Y:S01]  /*c2b0*/  FMUL R212, R212, UR20 ;  /* 0x00000014d4d47c20 */ /* 0x000fe20008400000 */
[----:B------:R-:W-:Y:S01]  /*c2c0*/  F2FP.SATFINITE.E5M2.F32.PACK_AB_MERGE_C R213, RZ, R213, RZ ;  /* 0x000000d5ffd5723e */ /* 0x000fe200048060ff */
[----:B------:R1:W-:Y:S01]  /*c2d0*/  @!P5 STG.E.U8 desc[UR18][R24.64+0x10], R29 ;  /* 0x0000101d1800d986 */ /* 0x0003e2000c101112 */
[----:B------:R-:W-:Y:S01]  /*c2e0*/  ISETP.LT.OR P5, PT, R35, 0x19, !P1 ;  /* 0x000000192300780c */ /* 0x000fe20004fa1670 */
[----:B------:R-:W-:Y:S01]  /*c2f0*/  FMUL R211, R211, UR20 ;  /* 0x00000014d3d37c20 */ /* 0x000fe20008400000 */
[----:B------:R-:W-:Y:S01]  /*c300*/  FMUL R209, R209, UR20 ;  /* 0x00000014d1d17c20 */ /* 0x000fe20008400000 */
[----:B------:R1:W-:Y:S01]  /*c310*/  @!P3 STG.E.U8 desc[UR18][R26.64+0x10], R31 ;  /* 0x0000101f1a00b986 */ /* 0x0003e2000c101112 */
[C---:B------:R-:W-:Y:S01]  /*c320*/  ISETP.LT.OR P3, PT, R35.reuse, 0x19, !P0 ;  /* 0x000000192300780c */ /* 0x040fe20004761670 */
[----:B------:R-:W-:Y:S01]  /*c330*/  FMUL R210, R210, UR20 ;  /* 0x00000014d2d27c20 */ /* 0x000fe20008400000 */
[----:B0-----:R-:W-:Y:S01]  /*c340*/  F2FP.SATFINITE.E5M2.F32.PACK_AB_MERGE_C R33, RZ, R212, RZ ;  /* 0x000000d4ff21723e */ /* 0x001fe200048060ff */
[----:B------:R-:W-:Y:S01]  /*c350*/  @!P4 STG.E.U8 desc[UR18][R26.64+0x11], R215 ;  /* 0x000011d71a00c986 */ /* 0x000fe2000c101112 */
[C---:B------:R-:W-:Y:S01]  /*c360*/  ISETP.LT.OR P4, PT, R35.reuse, 0x1a, !P0 ;  /* 0x0000001a2300780c */ /* 0x040fe20004781670 */
[----:B------:R-:W-:Y:S01]  /*c370*/  FMUL R208, R208, UR20 ;  /* 0x00000014d0d07c20 */ /* 0x000fe20008400000 */
[----:B------:R-:W-:Y:S01]  /*c380*/  F2FP.SATFINITE.E5M2.F32.PACK_AB_MERGE_C R211, RZ, R211, RZ ;  /* 0x000000d3ffd3723e */ /* 0x000fe200048060ff */
[----:B------:R-:W-:Y:S01]  /*c390*/  @!P6 STG.E.U8 desc[UR18][R24.64+0x19], R213 ;  /* 0x000019d51800e986 */ /* 0x000fe2000c101112 */
[----:B------:R-:W-:Y:S01]  /*c3a0*/  ISETP.LT.OR P6, PT, R35, 0x22, !P1 ;  /* 0x000000222300780c */ /* 0x000fe20004fc1670 */
[----:B------:R-:W-:Y:S01]  /*c3b0*/  FMUL R207, R207, UR20 ;  /* 0x00000014cfcf7c20 */ /* 0x000fe20008400000 */
[----:B-1----:R-:W-:Y:S01]  /*c3c0*/  F2FP.SATFINITE.E5M2.F32.PACK_AB_MERGE_C R29, RZ, R214, RZ ;  /* 0x000000d6ff1d723e */ /* 0x002fe200048060ff */
[----:B------:R-:W-:Y:S01]  /*c3d0*/  FMUL R205, R205, UR20 ;  /* 0x00000014cdcd7c20 */ /* 0x000fe20008400000 */
[----:B------:R-:W-:Y:S01]  /*c3e0*/  F2FP.SATFINITE.E5M2.F32.PACK_AB_MERGE_C R209, RZ, R209, RZ ;  /* 0x000000d1ffd1723e */ /* 0x000fe200048060ff */
[----:B------:R-:W-:Y:S01]  /*c3f0*/  FMUL R206, R206, UR20 ;  /* 0x00000014cece7c20 */ /* 0x000fe20008400000 */
[----:B------:R-:W-:Y:S01]  /*c400*/  F2FP.SATFINITE.E5M2.F32.PACK_AB_MERGE_C R31, RZ, R208, RZ ;  /* 0x000000d0ff1f723e */ /* 0x000fe200048060ff */
[----:B------:R0:W-:Y:S01]  /*c410*/  @!P5 STG.E.U8 desc[UR18][R24.64+0x18], R29 ;  /* 0x0000181d1800d986 */ /* 0x0001e2000c101112 */
[C---:B------:R-:W-:Y:S01]  /*c420*/  ISETP.LT.OR P5, PT, R35.reuse, 0x21, !P1 ;  /* 0x000000212300780c */ /* 0x040fe20004fa1670 */
[----:B------:R-:W-:Y:S01]  /*c430*/  FMUL R204, R204, UR20 ;  /* 0x00000014cccc7c20 */ /* 0x000fe20008400000 */
[----:B------:R-:W-:Y:S01]  /*c440*/  F2FP.SATFINITE.E5M2.F32.PACK_AB_MERGE_C R207, RZ, R207, RZ ;  /* 0x000000cfffcf723e */ /* 0x000fe200048060ff */
[----:B------:R1:W-:Y:S01]  /*c450*/  @!P3 STG.E.U8 desc[UR18][R26.64+0x18], R33 ;  /* 0x000018211a00b986 */ /* 0x0003e2000c101112 */
[----:B------:R-:W-:Y:S01]  /*c460*/  ISETP.LT.OR P3, PT, R35, 0x21, !P0 ;  /* 0x000000212300780c */ /* 0x000fe20004761670 */
[----:B------:R-:W-:Y:S01]  /*c470*/  FMUL R203, R203, UR20 ;  /* 0x00000014cbcb7c20 */ /* 0x000fe20008400000 */
[----:B------:R-:W-:Y:S01]  /*c480*/  F2FP.SATFINITE.E5M2.F32.PACK_AB_MERGE_C R205, RZ, R205, RZ ;  /* 0x000000cdffcd723e */ /* 0x000fe200048060ff */
[----:B------:R-:W-:Y:S01]  /*c490*/  @!P4 STG.E.U8 desc[UR18][R26.64+0x19], R211 ;  /* 0x000019d31a00c986 */ /* 0x000fe2000c101112 */
[----:B------:R-:W-:Y:S01]  /*c4a0*/  ISETP.LT.OR P4, PT, R35, 0x22, !P0 ;  /* 0x000000222300780c */ /* 0x000fe20004781670 */
[----:B------:R-:W-:Y:S01]  /*c4b0*/  FMUL R201, R201, UR20 ;  /* 0x00000014c9c97c20 */ /* 0x000fe20008400000 */
[----:B------:R-:W-:Y:S01]  /*c4c0*/  F2FP.SATFINITE.E5M2.F32.PACK_AB_MERGE_C R203, RZ, R203, RZ ;  /* 0x000000cbffcb723e */ /* 0x000fe200048060ff */
[----:B------:R-:W-:Y:S01]  /*c4d0*/  @!P6 STG.E.U8 desc[UR18][R24.64+0x21], R209 ;  /* 0x000021d11800e986 */ /* 0x000fe2000c101112 */
[----:B------:R-:W-:Y:S01]  /*c4e0*/  ISETP.LT.OR P6, PT, R35, 0x2a, !P1 ;  /* 0x0000002a2300780c */ /* 0x000fe20004fc1670 */
[----:B------:R-:W-:Y:S01]  /*c4f0*/  FMUL R202, R202, UR20 ;  /* 0x00000014caca7c20 */ /* 0x000fe20008400000 */
[----:B0-----:R-:W-:Y:S01]  /*c500*/  F2FP.SATFINITE.E5M2.F32.PACK_AB_MERGE_C R29, RZ, R210, RZ ;  /* 0x000000d2ff1d723e */ /* 0x001fe200048060ff */
[----:B------:R-:W-:Y:S01]  /*c510*/  FMUL R200, R200, UR20 ;  /* 0x00000014c8c87c20 */ /* 0x000fe20008400000 */
[----:B-1----:R-:W-:Y:S01]  /*c520*/  F2FP.SATFINITE.E5M2.F32.PACK_AB_MERGE_C R33, RZ, R204, RZ ;  /* 0x000000ccff21723e */ /* 0x002fe200048060ff */
[----:B------:R-:W-:Y:S01]  /*c530*/  FMUL R199, R199, UR20 ;  /* 0x00000014c7c77c20 */ /* 0x000fe20008400000 */
[----:B------:R-:W-:Y:S01]  /*c540*/  F2FP.SATFINITE.E5M2.F32.PACK_AB_MERGE_C R201, RZ, R201, RZ ;  /* 0x000000c9ffc9723e */ /* 0x000fe200048060ff */
[----:B------:R0:W-:Y:S01]  /*c550*/  @!P5 STG.E.U8 desc[UR18][R24.64+0x20], R29 ;  /* 0x0000201d1800d986 */ /* 0x0001e2000c101112 */
[----:B------:R-:W-:Y:S01]  /*c560*/  ISETP.LT.OR P5, PT, R35, 0x29, !P1 ;  /* 0x000000292300780c */ /* 0x000fe20004fa1670 */
[----:B------:R-:W-:Y:S01]  /*c570*/  FMUL R197, R197, UR20 ;  /* 0x00000014c5c57c20 */ /* 0x000fe20008400000 */
[----:B------:R-:W-:Y:S01]  /*c580*/  F2FP.SATFINITE.E5M2.F32.PACK_AB_MERGE_C R199, RZ, R199, RZ ;  /* 0x000000c7ffc7723e */ /* 0x000fe200048060ff */
[----:B------:R1:W-:Y:S01]  /*c590*/  @!P3 STG.E.U8 desc[UR18][R26.64+0x20], R31 ;  /* 0x0000201f1a00b986 */ /* 0x0003e2000c101112 */
[C---:B------:R-:W-:Y:S01]  /*c5a0*/  ISETP.LT.OR P3, PT, R35.reuse, 0x29, !P0 ;  /* 0x000000292300780c */ /* 0x040fe20004761670 */
[----:B------:R-:W-:Y:S01]  /*c5b0*/  FMUL R198, R198, UR20 ;  /* 0x00000014c6c67c20 */ /* 0x000fe20008400000 */
[----:B------:R-:W-:Y:S01]  /*c5c0*/  F2FP.SATFINITE.E5M2.F32.PACK_AB_MERGE_C R197, RZ, R197, RZ ;  /* 0x000000c5ffc5723e */ /* 0x000fe200048060ff */
[----:B------:R-:W-:Y:S01]  /*c5d0*/  @!P4 STG.E.U8 desc[UR18][R26.64+0x21], R207 ;  /* 0x000021cf1a00c986 */ /* 0x000fe2000c101112 */
[----:B------:R-:W-:Y:S01]  /*c5e0*/  ISETP.LT.OR P4, PT, R35, 0x2a, !P0 ;  /* 0x0000002a2300780c */ /* 0x000fe20004781670 */
[----:B------:R-:W-:Y:S01]  /*c5f0*/  FMUL R196, R196, UR20 ;  /* 0x00000014c4c47c20 */ /* 0x000fe20008400000 */
[----:B------:R-:W-:Y:S01]  /*c600*/  FMUL R195, R195, UR20 ;  /* 0x00000014c3c37c20 */ /* 0x000fe20008400000 */
        /* <DEDUP_REMOVED lines=27> */
[----:B------:R-:W-:Y:S01]  /*c7c0*/  FMUL R186, R186, UR20 ;  /* 0x00000014baba7c20 */ /* 0x000fe20008400000 */
        /* <DEDUP_REMOVED lines=156> */
[----:B-----5:R-:W-:Y:S01]  /*d190*/  FMUL R0, R0, UR20 ;  /* 0x0000001400007c20 */ /* 0x020fe20008400000 */
[----:B-1----:R-:W-:Y:S01]  /*d1a0*/  F2FP.SATFINITE.E5M2.F32.PACK_AB_MERGE_C R33, RZ, R164, RZ ;  /* 0x000000a4ff21723e */ /* 0x002fe200048060ff */
        /* <DEDUP_REMOVED lines=9> */
[----:B------:R-:W-:Y:S01]  /*d240*/  FMUL R4, R4, UR20 ;  /* 0x0000001404047c20 */ /* 0x000fe20008400000 */
[----:B------:R-:W-:Y:S01]  /*d250*/  @!P4 STG.E.U8 desc[UR18][R26.64+0x71], R167 ;  /* 0x000071a71a00c986 */ /* 0x000fe2000c101112 */
[----:B------:R-:W-:-:S03]  /*d260*/  ISETP.LT.OR P4, PT, R35, 0x7a, !P0 ;  /* 0x0000007a2300780c */ /* 0x000fc60004781670 */
[----:B------:R-:W-:Y:S01]  /*d270*/  @!P6 STG.E.U8 desc[UR18][R24.64+0x79], R165 ;  /* 0x000079a51800e986 */ /* 0x000fe2000c101112 */
[----:B------:R-:W-:Y:S02]  /*d280*/  ISETP.LT.OR P6, PT, R35, 0x82, !P1 ;  /* 0x000000822300780c */ /* 0x000fe40004fc1670 */
[----:B0-----:R-:W-:Y:S01]  /*d290*/  F2FP.SATFINITE.E5M2.F32.PACK_AB_MERGE_C R29, RZ, R166, RZ ;  /* 0x000000a6ff1d723e */ /* 0x001fe200048060ff */
[----:B------:R-:W3:Y:S01]  /*d2a0*/  LDL.LU R220, [R1+0x14] ;  /* 0x0000140001dc7983 */ /* 0x000ee20000300800 */
[----:B-1----:R-:W-:-:S03]  /*d2b0*/  F2FP.SATFINITE.E5M2.F32.PACK_AB_MERGE_C R31, RZ, R160, RZ ;  /* 0x000000a0ff1f723e */ /* 0x002fc600048060ff */
[----:B------:R0:W-:Y:S01]  /*d2c0*/  @!P5 STG.E.U8 desc[UR18][R24.64+0x78], R29 ;  /* 0x0000781d1800d986 */ /* 0x0001e2000c101112 */
[----:B------:R-:W-:-:S03]  /*d2d0*/  ISETP.LT.OR P5, PT, R35, 0x81, !P1 ;  /* 0x000000812300780c */ /* 0x000fc60004fa1670 */
[----:B------:R1:W-:Y:S01]  /*d2e0*/  @!P3 STG.E.U8 desc[UR18][R26.64+0x78], R33 ;  /* 0x000078211a00b986 */ /* 0x0003e2000c101112 */
[----:B------:R-:W-:-:S03]  /*d2f0*/  ISETP.LT.OR P3, PT, R35, 0x81, !P0 ;  /* 0x000000812300780c */ /* 0x000fc60004761670 */
        /* <DEDUP_REMOVED lines=26> */
[----:B0-----:R-:W-:Y:S02]  /*d4a0*/  F2FP.SATFINITE.E5M2.F32.PACK_AB_MERGE_C R29, RZ, R154, RZ ;  /* 0x0000009aff1d723e */ /* 0x001fe400048060ff */
[----:B-1----:R-:W-:-:S03]  /*d4b0*/  F2FP.SATFINITE.E5M2.F32.PACK_AB_MERGE_C R33, RZ, R20, RZ ;  /* 0x00000014ff21723e */ /* 0x002fc600048060ff */
[----:B------:R0:W-:Y:S01]  /*d4c0*/  @!P5 STG.E.U8 desc[UR18][R24.64+0x90], R29 ;  /* 0x0000901d1800d986 */ /* 0x0001e2000c101112 */
[----:B------:R-:W-:-:S03]  /*d4d0*/  ISETP.LT.OR P5, PT, R35, 0x99, !P1 ;  /* 0x000000992300780c */ /* 0x000fc60004fa1670 */
[----:B------:R-:W-:Y:S01]  /*d4e0*/  @!P3 STG.E.U8 desc[UR18][R26.64+0x90], R31 ;  /* 0x0000901f1a00b986 */ /* 0x000fe2000c101112 */
[----:B------:R-:W-:-:S03]  /*d4f0*/  ISETP.LT.OR P3, PT, R35, 0x99, !P0 ;  /* 0x000000992300780c */ /* 0x000fc60004761670 */
[----:B------:R1:W-:Y:S01]  /*d500*/  @!P4 STG.E.U8 desc[UR18][R26.64+0x91], R23 ;  /* 0x000091171a00c986 */ /* 0x0003e2000c101112 */
[----:B------:R-:W-:-:S03]  /*d510*/  ISETP.LT.OR P4, PT, R35, 0x9a, !P0 ;  /* 0x0000009a2300780c */ /* 0x000fc60004781670 */
[----:B------:R2:W-:Y:S01]  /*d520*/  @!P6 STG.E.U8 desc[UR18][R24.64+0x99], R21 ;  /* 0x000099151800e986 */ /* 0x0005e2000c101112 */
[----:B------:R-:W-:Y:S02]  /*d530*/  ISETP.LT.OR P6, PT, R35, 0xa2, !P1 ;  /* 0x000000a22300780c */ /* 0x000fe40004fc1670 */
[----:B0-----:R-:W-:-:S05]  /*d540*/  F2FP.SATFINITE.E5M2.F32.PACK_AB_MERGE_C R29, RZ, R22, RZ ;  /* 0x00000016ff1d723e */ /* 0x001fca00048060ff */
[----:B------:R-:W-:Y:S01]  /*d550*/  @!P5 STG.E.U8 desc[UR18][R24.64+0x98], R29 ;  /* 0x0000981d1800d986 */ /* 0x000fe2000c101112 */
[C---:B------:R-:W-:Y:S02]  /*d560*/  ISETP.LT.OR P5, PT, R35.reuse, 0xa1, !P1 ;  /* 0x000000a12300780c */ /* 0x040fe40004fa1670 */
[----:B-1----:R-:W-:Y:S01]  /*d570*/  F2FP.SATFINITE.E5M2.F32.PACK_AB_MERGE_C R23, RZ, R18, RZ ;  /* 0x00000012ff17723e */ /* 0x002fe200048060ff */
[----:B------:R-:W-:Y:S01]  /*d580*/  @!P3 STG.E.U8 desc[UR18][R26.64+0x98], R33 ;  /* 0x000098211a00b986 */ /* 0x000fe2000c101112 */
[C---:B------:R-:W-:Y:S02]  /*d590*/  ISETP.LT.OR P3, PT, R35.reuse, 0xa1, !P0 ;  /* 0x000000a12300780c */ /* 0x040fe40004761670 */
[----:B--2---:R-:W-:Y:S01]  /*d5a0*/  F2FP.SATFINITE.E5M2.F32.PACK_AB_MERGE_C R21, RZ, R16, RZ ;  /* 0x00000010ff15723e */ /* 0x004fe200048060ff */
[----:B------:R0:W-:Y:S01]  /*d5b0*/  @!P4 STG.E.U8 desc[UR18][R26.64+0x99], R19 ;  /* 0x000099131a00c986 */ /* 0x0001e2000c101112 */
[----:B------:R-:W-:-:S03]  /*d5c0*/  ISETP.LT.OR P4, PT, R35, 0xa2, !P0 ;  /* 0x000000a22300780c */ /* 0x000fc60004781670 */
[----:B------:R1:W-:Y:S01]  /*d5d0*/  @!P6 STG.E.U8 desc[UR18][R24.64+0xa1], R17 ;  /* 0x0000a1111800e986 */ /* 0x0003e2000c101112 */
[----:B------:R-:W-:-:S03]  /*d5e0*/  ISETP.LT.OR P6, PT, R35, 0xaa, !P1 ;  /* 0x000000aa2300780c */ /* 0x000fc60004fc1670 */
[----:B------:R-:W-:Y:S01]  /*d5f0*/  @!P5 STG.E.U8 desc[UR18][R24.64+0xa0], R23 ;  /* 0x0000a0171800d986 */ /* 0x000fe2000c101112 */
[----:B------:R-:W-:-:S03]  /*d600*/  ISETP.LT.OR P5, PT, R35, 0xa9, !P1 ;  /* 0x000000a92300780c */ /* 0x000fc60004fa1670 */
[----:B------:R-:W-:Y:S01]  /*d610*/  @!P3 STG.E.U8 desc[UR18][R26.64+0xa0], R21 ;  /* 0x0000a0151a00b986 */ /* 0x000fe2000c101112 */
[C---:B------:R-:W-:Y:S02]  /*d620*/  ISETP.LT.OR P3, PT, R35.reuse, 0xa9, !P0 ;  /* 0x000000a92300780c */ /* 0x040fe40004761670 */
[----:B0-----:R-:W-:Y:S01]  /*d630*/  F2FP.SATFINITE.E5M2.F32.PACK_AB_MERGE_C R19, RZ, R14, RZ ;  /* 0x0000000eff13723e */ /* 0x001fe200048060ff */
[----:B------:R0:W-:Y:S01]  /*d640*/  @!P4 STG.E.U8 desc[UR18][R26.64+0xa1], R15 ;  /* 0x0000a10f1a00c986 */ /* 0x0001e2000c101112 */
[C---:B------:R-:W-:Y:S02]  /*d650*/  ISETP.LT.OR P4, PT, R35.reuse, 0xaa, !P0 ;  /* 0x000000aa2300780c */ /* 0x040fe40004781670 */
[----:B-1----:R-:W-:Y:S01]  /*d660*/  F2FP.SATFINITE.E5M2.F32.PACK_AB_MERGE_C R17, RZ, R12, RZ ;  /* 0x0000000cff11723e */ /* 0x002fe200048060ff */
        /* <DEDUP_REMOVED lines=15> */
[----:B0-----:R-:W-:Y:S02]  /*d760*/  F2FP.SATFINITE.E5M2.F32.PACK_AB_MERGE_C R11, RZ, R6, RZ ;  /* 0x00000006ff0b723e */ /* 0x001fe400048060ff */
[C---:B------:R-:W-:Y:S01]  /*d770*/  ISETP.LT.OR P3, PT, R35.reuse, 0xb9, !P0 ;  /* 0x000000b92300780c */ /* 0x040fe20004761670 */
[----:B------:R0:W-:Y:S01]  /*d780*/  @!P4 STG.E.U8 desc[UR18][R26.64+0xb1], R7 ;  /* 0x0000b1071a00c986 */ /* 0x0001e2000c101112 */
[----:B-1----:R-:W-:Y:S02]  /*d790*/  F2FP.SATFINITE.E5M2.F32.PACK_AB_MERGE_C R9, RZ, R4, RZ ;  /* 0x00000004ff09723e */ /* 0x002fe400048060ff */
[----:B------:R-:W-:Y:S01]  /*d7a0*/  ISETP.LT.OR P4, PT, R35, 0xba, !P0 ;  /* 0x000000ba2300780c */ /* 0x000fe20004781670 */
[----:B------:R1:W-:Y:S04]  /*d7b0*/  @!P6 STG.E.U8 desc[UR18][R24.64+0xb9], R5 ;  /* 0x0000b9051800e986 */ /* 0x0003e8000c101112 */
[----:B------:R2:W-:Y:S01]  /*d7c0*/  @!P5 STG.E.U8 desc[UR18][R24.64+0xb8], R11 ;  /* 0x0000b80b1800d986 */ /* 0x0005e2000c101112 */
[----:B------:R-:W-:Y:S01]  /*d7d0*/  FMUL R4, R227, UR20 ;  /* 0x00000014e3047c20 */ /* 0x000fe20008400000 */
[----:B------:R-:W-:-:S02]  /*d7e0*/  ISETP.LT.OR P5, PT, R35, 0xc1, !P1 ;  /* 0x000000c12300780c */ /* 0x000fc40004fa1670 */
[----:B0-----:R-:W-:Y:S02]  /*d7f0*/  F2FP.SATFINITE.E5M2.F32.PACK_AB_MERGE_C R7, RZ, R3, RZ ;  /* 0x00000003ff07723e */ /* 0x001fe400048060ff */
[----:B-1----:R-:W-:Y:S01]  /*d800*/  F2FP.SATFINITE.E5M2.F32.PACK_AB_MERGE_C R5, RZ, R0, RZ ;  /* 0x00000000ff05723e */ /* 0x002fe200048060ff */
[----:B----4-:R-:W-:Y:S01]  /*d810*/  FMUL R0, R222, UR20 ;  /* 0x00000014de007c20 */ /* 0x010fe20008400000 */
[----:B------:R-:W-:Y:S01]  /*d820*/  ISETP.LT.OR P6, PT, R35, 0xc2, !P1 ;  /* 0x000000c22300780c */ /* 0x000fe20004fc1670 */
[----:B------:R-:W4:Y:S01]  /*d830*/  LDL.LU R222, [R1+0x20] ;  /* 0x0000200001de7983 */ /* 0x000f220000300800 */
[----:B--2---:R-:W-:Y:S02]  /*d840*/  F2FP.SATFINITE.E5M2.F32.PACK_AB_MERGE_C R11, RZ, R2, RZ ;  /* 0x00000002ff0b723e */ /* 0x004fe400048060ff */
[----:B------:R-:W-:Y:S01]  /*d850*/  F2FP.SATFINITE.E5M2.F32.PACK_AB_MERGE_C R13, RZ, R0, RZ ;  /* 0x00000000ff0d723e */ /* 0x000fe200048060ff */
[----:B---3--:R-:W-:Y:S01]  /*d860*/  FMUL R0, R224, UR20 ;  /* 0x00000014e0007c20 */ /* 0x008fe20008400000 */
[----:B------:R-:W-:Y:S01]  /*d870*/  FMUL R2, R225, UR20 ;  /* 0x00000014e1027c20 */ /* 0x000fe20008400000 */
[----:B------:R-:W2:Y:S04]  /*d880*/  LDL.LU R224, [R1+0x24] ;  /* 0x0000240001e07983 */ /* 0x000ea80000300800 */
[----:B------:R-:W3:Y:S01]  /*d890*/  LDL.LU R225, [R1+0x28] ;  /* 0x0000280001e17983 */ /* 0x000ee20000300800 */
[----:B------:R-:W-:-:S03]  /*d8a0*/  FMUL R3, R226, UR20 ;  /* 0x00000014e2037c20 */ /* 0x000fc60008400000 */
[----:B------:R-:W3:Y:S04]  /*d8b0*/  LDL.LU R226, [R1+0x2c] ;  /* 0x00002c0001e27983 */ /* 0x000ee80000300800 */
[----:B------:R-:W3:Y:S04]  /*d8c0*/  LDL.LU R227, [R1+0x30] ;  /* 0x0000300001e37983 */ /* 0x000ee80000300800 */
[----:B------:R-:W-:Y:S01]  /*d8d0*/  @!P3 STG.E.U8 desc[UR18][R26.64+0xb8], R9 ;  /* 0x0000b8091a00b986 */ /* 0x000fe2000c101112 */
[----:B------:R-:W-:-:S03]  /*d8e0*/  ISETP.LT.OR P3, PT, R35, 0xc1, !P0 ;  /* 0x000000c12300780c */ /* 0x000fc60004761670 */
[----:B------:R0:W-:Y:S01]  /*d8f0*/  @!P4 STG.E.U8 desc[UR18][R26.64+0xb9], R7 ;  /* 0x0000b9071a00c986 */ /* 0x0001e2000c101112 */
[----:B------:R-:W-:-:S03]  /*d900*/  ISETP.LT.OR P4, PT, R35, 0xc2, !P0 ;  /* 0x000000c22300780c */ /* 0x000fc60004781670 */
[----:B------:R-:W-:Y:S01]  /*d910*/  @!P5 STG.E.U8 desc[UR18][R24.64+0xc0], R11 ;  /* 0x0000c00b1800d986 */ /* 0x000fe2000c101112 */
[----:B------:R-:W-:-:S03]  /*d920*/  ISETP.LT.OR P5, PT, R35, 0xc9, !P1 ;  /* 0x000000c92300780c */ /* 0x000fc60004fa1670 */
[----:B------:R1:W-:Y:S01]  /*d930*/  @!P6 STG.E.U8 desc[UR18][R24.64+0xc1], R5 ;  /* 0x0000c1051800e986 */ /* 0x0003e2000c101112 */
[----:B0-----:R-:W-:-:S03]  /*d940*/  F2FP.SATFINITE.E5M2.F32.PACK_AB_MERGE_C R7, RZ, R0, RZ ;  /* 0x00000000ff07723e */ /* 0x001fc600048060ff */
[----:B------:R-:W-:Y:S01]  /*d950*/  @!P3 STG.E.U8 desc[UR18][R26.64+0xc0], R13 ;  /* 0x0000c00d1a00b986 */ /* 0x000fe2000c101112 */
[C---:B------:R-:W-:Y:S02]  /*d960*/  ISETP.LT.OR P6, PT, R35.reuse, 0xca, !P1 ;  /* 0x000000ca2300780c */ /* 0x040fe40004fc1670 */
[----:B-1----:R-:W-:Y:S01]  /*d970*/  F2FP.SATFINITE.E5M2.F32.PACK_AB_MERGE_C R5, RZ, R2, RZ ;  /* 0x00000002ff05723e */ /* 0x002fe200048060ff */
[----:B------:R0:W-:Y:S01]  /*d980*/  @!P4 STG.E.U8 desc[UR18][R26.64+0xc1], R7 ;  /* 0x0000c1071a00c986 */ /* 0x0001e2000c101112 */
[C---:B------:R-:W-:Y:S02]  /*d990*/  ISETP.LT.OR P3, PT, R35.reuse, 0xc9, !P0 ;  /* 0x000000c92300780c */ /* 0x040fe40004761670 */
[C---:B------:R-:W-:Y:S01]  /*d9a0*/  ISETP.LT.OR P4, PT, R35.reuse, 0xca, !P0 ;  /* 0x000000ca2300780c */ /* 0x040fe20004781670 */
[----:B------:R1:W-:Y:S01]  /*d9b0*/  @!P5 STG.E.U8 desc[UR18][R24.64+0xc8], R5 ;  /* 0x0000c8051800d986 */ /* 0x0003e2000c101112 */
[----:B------:R-:W-:Y:S02]  /*d9c0*/  ISETP.LT.OR P5, PT, R35, 0xd1, !P1 ;  /* 0x000000d12300780c */ /* 0x000fe40004fa1670 */
[----:B------:R-:W-:-:S02]  /*d9d0*/  F2FP.SATFINITE.E5M2.F32.PACK_AB_MERGE_C R9, RZ, R3, RZ ;  /* 0x00000003ff09723e */ /* 0x000fc400048060ff */
[----:B------:R-:W-:-:S03]  /*d9e0*/  F2FP.SATFINITE.E5M2.F32.PACK_AB_MERGE_C R11, RZ, R4, RZ ;  /* 0x00000004ff0b723e */ /* 0x000fc600048060ff */
[----:B------:R1:W-:Y:S04]  /*d9f0*/  @!P6 STG.E.U8 desc[UR18][R24.64+0xc9], R9 ;  /* 0x0000c9091800e986 */ /* 0x0003e8000c101112 */
[----:B------:R-:W-:Y:S01]  /*da00*/  @!P3 STG.E.U8 desc[UR18][R26.64+0xc8], R11 ;  /* 0x0000c80b1a00b986 */ /* 0x000fe2000c101112 */
[----:B------:R-:W-:-:S03]  /*da10*/  FMUL R0, R220, UR20 ;  /* 0x00000014dc007c20 */ /* 0x000fc60008400000 */
[----:B------:R-:W3:Y:S02]  /*da20*/  LDL.LU R220, [R1+0x34] ;  /* 0x0000340001dc7983 */ /* 0x000ee40000300800 */
[----:B0-----:R-:W-:Y:S01]  /*da30*/  F2FP.SATFINITE.E5M2.F32.PACK_AB_MERGE_C R7, RZ, R0, RZ ;  /* 0x00000000ff07723e */ /* 0x001fe200048060ff */
[----:B------:R-:W-:Y:S02]  /*da40*/  FMUL R2, R221, UR20 ;  /* 0x00000014dd027c20 */ /* 0x000fe40008400000 */
[----:B------:R-:W3:Y:S03]  /*da50*/  LDL.LU R221, [R1+0x38] ;  /* 0x0000380001dd7983 */ /* 0x000ee60000300800 */
[----:B-1----:R-:W-:Y:S01]  /*da60*/  F2FP.SATFINITE.E5M2.F32.PACK_AB_MERGE_C R5, RZ, R2, RZ ;  /* 0x00000002ff05723e */ /* 0x002fe200048060ff */
[----:B------:R-:W-:Y:S04]  /*da70*/  @!P4 STG.E.U8 desc[UR18][R26.64+0xc9], R7 ;  /* 0x0000c9071a00c986 */ /* 0x000fe8000c101112 */
[----:B------:R0:W-:Y:S01]  /*da80*/  @!P5 STG.E.U8 desc[UR18][R24.64+0xd0], R5 ;  /* 0x0000d0051800d986 */ /* 0x0001e2000c101112 */
[----:B------:R-:W-:-:S03]  /*da90*/  FMUL R3, R223, UR20 ;  /* 0x00000014df037c20 */ /* 0x000fc60008400000 */
[----:B------:R-:W3:Y:S02]  /*daa0*/  LDL.LU R223, [R1+0x3c] ;  /* 0x00003c0001df7983 */ /* 0x000ee40000300800 */
[----:B------:R-:W-:Y:S01]  /*dab0*/  F2FP.SATFINITE.E5M2.F32.PACK_AB_MERGE_C R9, RZ, R3, RZ ;  /* 0x00000003ff09723e */ /* 0x000fe200048060ff */
[----:B----4-:R-:W-:Y:S02]  /*dac0*/  FMUL R0, R222, UR20 ;  /* 0x00000014de007c20 */ /* 0x010fe40008400000 */
[----:B------:R-:W4:Y:S03]  /*dad0*/  LDL.LU R222, [R1+0x40] ;  /* 0x0000400001de7983 */ /* 0x000f260000300800 */
[----:B------:R-:W-:Y:S01]  /*dae0*/  F2FP.SATFINITE.E5M2.F32.PACK_AB_MERGE_C R13, RZ, R0, RZ ;  /* 0x00000000ff0d723e */ /* 0x000fe200048060ff */
[----:B--2---:R-:W-:Y:S02]  /*daf0*/  FMUL R2, R224, UR20 ;  /* 0x00000014e0027c20 */ /* 0x004fe40008400000 */
[----:B------:R-:W2:Y:S01]  /*db00*/  LDL.LU R224, [R1+0x44] ;  /* 0x0000440001e07983 */ /* 0x000ea20000300800 */
[----:B---3--:R-:W-:-:S03]  /*db10*/  FMUL R0, R225, UR20 ;  /* 0x00000014e1007c20 */ /* 0x008fc60008400000 */
[----:B------:R-:W3:Y:S01]  /*db20*/  LDL.LU R225, [R1+0x48] ;  /* 0x0000480001e17983 */ /* 0x000ee20000300800 */
[----:B------:R-:W-:Y:S01]  /*db30*/  FMUL R3, R226, UR20 ;  /* 0x00000014e2037c20 */ /* 0x000fe20008400000 */
[----:B0-----:R-:W-:Y:S02]  /*db40*/  F2FP.SATFINITE.E5M2.F32.PACK_AB_MERGE_C R5, RZ, R0, RZ ;  /* 0x00000000ff05723e */ /* 0x001fe400048060ff */
[----:B------:R-:W3:Y:S01]  /*db50*/  LDL.LU R226, [R1+0x4c] ;  /* 0x00004c0001e27983 */ /* 0x000ee20000300800 */
[----:B------:R-:W-:-:S03]  /*db60*/  FMUL R0, R227, UR20 ;  /* 0x00000014e3007c20 */ /* 0x000fc60008400000 */
[----:B------:R-:W3:Y:S01]  /*db70*/  LDL.LU R227, [R1+0x50] ;  /* 0x0000500001e37983 */ /* 0x000ee20000300800 */
[C---:B------:R-:W-:Y:S02]  /*db80*/  ISETP.LT.OR P6, PT, R35.reuse, 0xd2, !P1 ;  /* 0x000000d22300780c */ /* 0x040fe40004fc1670 */
[C---:B------:R-:W-:Y:S01]  /*db90*/  ISETP.LT.OR P4, PT, R35.reuse, 0xd2, !P0 ;  /* 0x000000d22300780c */ /* 0x040fe20004781670 */
[----:B------:R-:W3:Y:S01]  /*dba0*/  LDL.LU R218, [R1+0x54] ;  /* 0x0000540001da7983 */ /* 0x000ee20000300800 */
[C---:B------:R-:W-:Y:S02]  /*dbb0*/  ISETP.LT.OR P3, PT, R35.reuse, 0xd1, !P0 ;  /* 0x000000d12300780c */ /* 0x040fe40004761670 */
[----:B------:R-:W-:Y:S02]  /*dbc0*/  ISETP.LT.OR P5, PT, R35, 0xd9, !P1 ;  /* 0x000000d92300780c */ /* 0x000fe40004fa1670 */
[----:B------:R-:W-:Y:S02]  /*dbd0*/  F2FP.SATFINITE.E5M2.F32.PACK_AB_MERGE_C R7, RZ, R2, RZ ;  /* 0x00000002ff07723e */ /* 0x000fe400048060ff */
[----:B------:R-:W-:-:S03]  /*dbe0*/  F2FP.SATFINITE.E5M2.F32.PACK_AB_MERGE_C R11, RZ, R0, RZ ;  /* 0x00000000ff0b723e */ /* 0x000fc600048060ff */
[----:B------:R0:W-:Y:S01]  /*dbf0*/  @!P6 STG.E.U8 desc[UR18][R24.64+0xd1], R9 ;  /* 0x0000d1091800e986 */ /* 0x0001e2000c101112 */
[----:B------:R-:W-:-:S03]  /*dc00*/  ISETP.LT.OR P6, PT, R35, 0xda, !P1 ;  /* 0x000000da2300780c */ /* 0x000fc60004fc1670 */
[----:B------:R-:W-:Y:S01]  /*dc10*/  @!P4 STG.E.U8 desc[UR18][R26.64+0xd1], R7 ;  /* 0x0000d1071a00c986 */ /* 0x000fe2000c101112 */
[----:B------:R-:W-:-:S03]  /*dc20*/  ISETP.LT.OR P4, PT, R35, 0xda, !P0 ;  /* 0x000000da2300780c */ /* 0x000fc60004781670 */
[----:B------:R-:W-:Y:S01]  /*dc30*/  @!P3 STG.E.U8 desc[UR18][R26.64+0xd0], R13 ;  /* 0x0000d00d1a00b986 */ /* 0x000fe2000c101112 */
[----:B0-----:R-:W-:-:S03]  /*dc40*/  F2FP.SATFINITE.E5M2.F32.PACK_AB_MERGE_C R9, RZ, R3, RZ ;  /* 0x00000003ff09723e */ /* 0x001fc600048060ff */
[----:B------:R0:W-:Y:S04]  /*dc50*/  @!P5 STG.E.U8 desc[UR18][R24.64+0xd8], R5 ;  /* 0x0000d8051800d986 */ /* 0x0001e8000c101112 */
[----:B------:R1:W-:Y:S01]  /*dc60*/  @!P6 STG.E.U8 desc[UR18][R24.64+0xd9], R9 ;  /* 0x0000d9091800e986 */ /* 0x0003e2000c101112 */
[----:B------:R-:W-:-:S03]  /*dc70*/  FMUL R0, R220, UR20 ;  /* 0x00000014dc007c20 */ /* 0x000fc60008400000 */
[----:B------:R-:W3:Y:S02]  /*dc80*/  LDL.LU R220, [R1+0x58] ;  /* 0x0000580001dc7983 */ /* 0x000ee40000300800 */
[----:B0-----:R-:W-:Y:S01]  /*dc90*/  F2FP.SATFINITE.E5M2.F32.PACK_AB_MERGE_C R5, RZ, R0, RZ ;  /* 0x00000000ff05723e */ /* 0x001fe200048060ff */
[----:B------:R-:W-:Y:S02]  /*dca0*/  FMUL R2, R221, UR20 ;  /* 0x00000014dd027c20 */ /* 0x000fe40008400000 */
[----:B------:R-:W3:Y:S03]  /*dcb0*/  LDL.LU R221, [R1+0x5c] ;  /* 0x00005c0001dd7983 */ /* 0x000ee60000300800 */
[----:B------:R-:W-:Y:S01]  /*dcc0*/  F2FP.SATFINITE.E5M2.F32.PACK_AB_MERGE_C R7, RZ, R2, RZ ;  /* 0x00000002ff07723e */ /* 0x000fe200048060ff */
[----:B------:R0:W-:Y:S01]  /*dcd0*/  @!P4 STG.E.U8 desc[UR18][R26.64+0xd9], R5 ;  /* 0x0000d9051a00c986 */ /* 0x0001e2000c101112 */
[----:B------:R-:W-:-:S03]  /*dce0*/  FMUL R3, R223, UR20 ;  /* 0x00000014df037c20 */ /* 0x000fc60008400000 */
[----:B------:R-:W3:Y:S02]  /*dcf0*/  LDL.LU R223, [R1+0x60] ;  /* 0x0000600001df7983 */ /* 0x000ee40000300800 */
[----:B-1----:R-:W-:Y:S01]  /*dd00*/  F2FP.SATFINITE.E5M2.F32.PACK_AB_MERGE_C R9, RZ, R3, RZ ;  /* 0x00000003ff09723e */ /* 0x002fe200048060ff */
[----:B----4-:R-:W-:Y:S02]  /*dd10*/  FMUL R4, R222, UR20 ;  /* 0x00000014de047c20 */ /* 0x010fe40008400000 */
[----:B------:R-:W4:Y:S01]  /*dd20*/  LDL.LU R222, [R1+0x64] ;  /* 0x0000640001de7983 */ /* 0x000f220000300800 */
[----:B--2---:R-:W-:-:S03]  /*dd30*/  FMUL R0, R224, UR20 ;  /* 0x00000014e0007c20 */ /* 0x004fc60008400000 */
[----:B------:R-:W2:Y:S01]  /*dd40*/  LDL.LU R224, [R1+0x68] ;  /* 0x0000680001e07983 */ /* 0x000ea20000300800 */
[----:B---3--:R-:W-:Y:S01]  /*dd50*/  FMUL R2, R225, UR20 ;  /* 0x00000014e1027c20 */ /* 0x008fe20008400000 */
[----:B0-----:R-:W-:Y:S02]  /*dd60*/  F2FP.SATFINITE.E5M2.F32.PACK_AB_MERGE_C R5, RZ, R0, RZ ;  /* 0x00000000ff05723e */ /* 0x001fe400048060ff */
[----:B------:R-:W3:Y:S01]  /*dd70*/  LDL.LU R225, [R1+0x6c] ;  /* 0x00006c0001e17983 */ /* 0x000ee20000300800 */
[----:B------:R-:W-:-:S03]  /*dd80*/  FMUL R3, R226, UR20 ;  /* 0x00000014e2037c20 */ /* 0x000fc60008400000 */
[----:B------:R-:W3:Y:S01]  /*dd90*/  LDL.LU R226, [R1+0x70] ;  /* 0x0000700001e27983 */ /* 0x000ee20000300800 */
[----:B------:R-:W-:-:S03]  /*dda0*/  FMUL R0, R227, UR20 ;  /* 0x00000014e3007c20 */ /* 0x000fc60008400000 */
[----:B------:R-:W3:Y:S01]  /*ddb0*/  LDL.LU R227, [R1+0x74] ;  /* 0x0000740001e37983 */ /* 0x000ee20000300800 */
[C---:B------:R-:W-:Y:S02]  /*ddc0*/  ISETP.LT.OR P3, PT, R35.reuse, 0xd9, !P0 ;  /* 0x000000d92300780c */ /* 0x040fe40004761670 */
[C---:B------:R-:W-:Y:S02]  /*ddd0*/  ISETP.LT.OR P5, PT, R35.reuse, 0xe1, !P1 ;  /* 0x000000e12300780c */ /* 0x040fe40004fa1670 */
[C---:B------:R-:W-:Y:S02]  /*dde0*/  ISETP.LT.OR P6, PT, R35.reuse, 0xe2, !P1 ;  /* 0x000000e22300780c */ /* 0x040fe40004fc1670 */
[----:B------:R-:W-:-:S07]  /*ddf0*/  ISETP.LT.OR P4, PT, R35, 0xe2, !P0 ;  /* 0x000000e22300780c */ /* 0x000fce0004781670 */
[----:B------:R-:W-:Y:S01]  /*de00*/  @!P3 STG.E.U8 desc[UR18][R26.64+0xd8], R11 ;  /* 0x0000d80b1a00b986 */ /* 0x000fe2000c101112 */
[----:B------:R-:W-:-:S03]  /*de10*/  ISETP.LT.OR P3, PT, R35, 0xe1, !P0 ;  /* 0x000000e12300780c */ /* 0x000fc60004761670 */
[----:B------:R0:W-:Y:S01]  /*de20*/  @!P5 STG.E.U8 desc[UR18][R24.64+0xe0], R7 ;  /* 0x0000e0071800d986 */ /* 0x0001e2000c101112 */
[----:B------:R-:W-:-:S03]  /*de30*/  ISETP.LT.OR P5, PT, R35, 0xe9, !P1 ;  /* 0x000000e92300780c */ /* 0x000fc60004fa1670 */
[----:B------:R1:W-:Y:S01]  /*de40*/  @!P6 STG.E.U8 desc[UR18][R24.64+0xe1], R9 ;  /* 0x0000e1091800e986 */ /* 0x0003e2000c101112 */
[----:B------:R-:W-:Y:S02]  /*de50*/  ISETP.LT.OR P6, PT, R35, 0xea, !P1 ;  /* 0x000000ea2300780c */ /* 0x000fe40004fc1670 */
[----:B------:R-:W-:Y:S01]  /*de60*/  F2FP.SATFINITE.E5M2.F32.PACK_AB_MERGE_C R13, RZ, R4, RZ ;  /* 0x00000004ff0d723e */ /* 0x000fe200048060ff */
[----:B------:R1:W-:Y:S01]  /*de70*/  @!P4 STG.E.U8 desc[UR18][R26.64+0xe1], R5 ;  /* 0x0000e1051a00c986 */ /* 0x0003e2000c101112 */
[----:B0-----:R-:W-:-:S03]  /*de80*/  F2FP.SATFINITE.E5M2.F32.PACK_AB_MERGE_C R7, RZ, R2, RZ ;  /* 0x00000002ff07723e */ /* 0x001fc600048060ff */
[----:B------:R-:W-:Y:S01]  /*de90*/  @!P3 STG.E.U8 desc[UR18][R26.64+0xe0], R13 ;  /* 0x0000e00d1a00b986 */ /* 0x000fe2000c101112 */
[----:B-1----:R-:W-:-:S03]  /*dea0*/  F2FP.SATFINITE.E5M2.F32.PACK_AB_MERGE_C R9, RZ, R3, RZ ;  /* 0x00000003ff09723e */ /* 0x002fc600048060ff */
[----:B------:R0:W-:Y:S01]  /*deb0*/  @!P5 STG.E.U8 desc[UR18][R24.64+0xe8], R7 ;  /* 0x0000e8071800d986 */ /* 0x0001e2000c101112 */
[C---:B------:R-:W-:Y:S02]  /*dec0*/  ISETP.LT.OR P3, PT, R35.reuse, 0xe9, !P0 ;  /* 0x000000e92300780c */ /* 0x040fe40004761670 */
[C---:B------:R-:W-:Y:S01]  /*ded0*/  ISETP.LT.OR P4, PT, R35.reuse, 0xea, !P0 ;  /* 0x000000ea2300780c */ /* 0x040fe20004781670 */
[----:B------:R1:W-:Y:S01]  /*dee0*/  @!P6 STG.E.U8 desc[UR18][R24.64+0xe9], R9 ;  /* 0x0000e9091800e986 */ /* 0x0003e2000c101112 */
[C---:B------:R-:W-:Y:S01]  /*def0*/  ISETP.LT.OR P5, PT, R35.reuse, 0xf1, !P1 ;  /* 0x000000f12300780c */ /* 0x040fe20004fa1670 */
[----:B------:R-:W-:Y:S01]  /*df00*/  FMUL R2, R218, UR20 ;  /* 0x00000014da027c20 */ /* 0x000fe20008400000 */
[----:B------:R-:W-:Y:S02]  /*df10*/  ISETP.LT.OR P6, PT, R35, 0xf2, !P1 ;  /* 0x000000f22300780c */ /* 0x000fe40004fc1670 */
[----:B------:R-:W-:Y:S02]  /*df20*/  F2FP.SATFINITE.E5M2.F32.PACK_AB_MERGE_C R11, RZ, R0, RZ ;  /* 0x00000000ff0b723e */ /* 0x000fe400048060ff */
[----:B------:R-:W-:-:S03]  /*df30*/  F2FP.SATFINITE.E5M2.F32.PACK_AB_MERGE_C R5, RZ, R2, RZ ;  /* 0x00000002ff05723e */ /* 0x000fc600048060ff */
[----:B------:R-:W-:Y:S01]  /*df40*/  @!P3 STG.E.U8 desc[UR18][R26.64+0xe8], R11 ;  /* 0x0000e80b1a00b986 */ /* 0x000fe2000c101112 */
[----:B------:R-:W-:-:S03]  /*df50*/  ISETP.LT.OR P3, PT, R35, 0xf1, !P0 ;  /* 0x000000f12300780c */ /* 0x000fc60004761670 */
[----:B------:R-:W-:Y:S01]  /*df60*/  @!P4 STG.E.U8 desc[UR18][R26.64+0xe9], R5 ;  /* 0x0000e9051a00c986 */ /* 0x000fe2000c101112 */
[C---:B------:R-:W-:Y:S02]  /*df70*/  ISETP.LT.OR P4, PT, R35.reuse, 0xf9, !P1 ;  /* 0x000000f92300780c */ /* 0x040fe40004f81670 */
[----:B------:R-:W-:Y:S01]  /*df80*/  ISETP.LT.OR P1, PT, R35, 0xfa, !P1 ;  /* 0x000000fa2300780c */ /* 0x000fe20004f21670 */
[----:B------:R-:W-:-:S05]  /*df90*/  FMUL R0, R220, UR20 ;  /* 0x00000014dc007c20 */ /* 0x000fca0008400000 */
[----:B0-----:R-:W-:-:S05]  /*dfa0*/  F2FP.SATFINITE.E5M2.F32.PACK_AB_MERGE_C R7, RZ, R0, RZ ;  /* 0x00000000ff07723e */ /* 0x001fca00048060ff */
[----:B------:R0:W-:Y:S01]  /*dfb0*/  @!P5 STG.E.U8 desc[UR18][R24.64+0xf0], R7 ;  /* 0x0000f0071800d986 */ /* 0x0001e2000c101112 */
[----:B------:R-:W-:-:S05]  /*dfc0*/  FMUL R3, R221, UR20 ;  /* 0x00000014dd037c20 */ /* 0x000fca0008400000 */
[----:B-1----:R-:W-:Y:S02]  /*dfd0*/  F2FP.SATFINITE.E5M2.F32.PACK_AB_MERGE_C R9, RZ, R3, RZ ;  /* 0x00000003ff09723e */ /* 0x002fe400048060ff */
[----:B------:R-:W-:-:S03]  /*dfe0*/  ISETP.LT.OR P5, PT, R35, 0xf2, !P0 ;  /* 0x000000f22300780c */ /* 0x000fc600047a1670 */
[----:B------:R1:W-:Y:S01]  /*dff0*/  @!P6 STG.E.U8 desc[UR18][R24.64+0xf1], R9 ;  /* 0x0000f1091800e986 */ /* 0x0003e2000c101112 */
[C---:B------:R-:W-:Y:S02]  /*e000*/  ISETP.LT.OR P6, PT, R35.reuse, 0xf9, !P0 ;  /* 0x000000f92300780c */ /* 0x040fe400047c1670 */
[----:B------:R-:W-:Y:S01]  /*e010*/  ISETP.LT.OR P0, PT, R35, 0xfa, !P0 ;  /* 0x000000fa2300780c */ /* 0x000fe20004701670 */
[----:B------:R-:W-:-:S05]  /*e020*/  FMUL R0, R223, UR20 ;  /* 0x00000014df007c20 */ /* 0x000fca0008400000 */
[----:B------:R-:W-:-:S05]  /*e030*/  F2FP.SATFINITE.E5M2.F32.PACK_AB_MERGE_C R13, RZ, R0, RZ ;  /* 0x00000000ff0d723e */ /* 0x000fca00048060ff */
[----:B------:R0:W-:Y:S01]  /*e040*/  @!P3 STG.E.U8 desc[UR18][R26.64+0xf0], R13 ;  /* 0x0000f00d1a00b986 */ /* 0x0001e2000c101112 */
[----:B----4-:R-:W-:Y:S01]  /*e050*/  FMUL R0, R222, UR20 ;  /* 0x00000014de007c20 */ /* 0x010fe20008400000 */
[----:B--2---:R-:W-:Y:S01]  /*e060*/  FMUL R2, R224, UR20 ;  /* 0x00000014e0027c20 */ /* 0x004fe20008400000 */
[----:B---3--:R-:W-:-:S03]  /*e070*/  FMUL R3, R225, UR20 ;  /* 0x00000014e1037c20 */ /* 0x008fc60008400000 */
[----:B0-----:R-:W-:Y:S01]  /*e080*/  F2FP.SATFINITE.E5M2.F32.PACK_AB_MERGE_C R7, RZ, R0, RZ ;  /* 0x00000000ff07723e */ /* 0x001fe200048060ff */
[----:B------:R-:W-:Y:S01]  /*e090*/  FMUL R4, R226, UR20 ;  /* 0x00000014e2047c20 */ /* 0x000fe20008400000 */
[----:B------:R-:W-:Y:S01]  /*e0a0*/  FMUL R5, R227, UR20 ;  /* 0x00000014e3057c20 */ /* 0x000fe20008400000 */
[----:B-1----:R-:W-:Y:S02]  /*e0b0*/  F2FP.SATFINITE.E5M2.F32.PACK_AB_MERGE_C R9, RZ, R2, RZ ;  /* 0x00000002ff09723e */ /* 0x002fe400048060ff */
[----:B------:R-:W-:Y:S02]  /*e0c0*/  F2FP.SATFINITE.E5M2.F32.PACK_AB_MERGE_C R3, RZ, R3, RZ ;  /* 0x00000003ff03723e */ /* 0x000fe400048060ff */
[----:B------:R-:W-:Y:S02]  /*e0d0*/  F2FP.SATFINITE.E5M2.F32.PACK_AB_MERGE_C R11, RZ, R4, RZ ;  /* 0x00000004ff0b723e */ /* 0x000fe400048060ff */
[----:B------:R-:W-:Y:S01]  /*e0e0*/  F2FP.SATFINITE.E5M2.F32.PACK_AB_MERGE_C R5, RZ, R5, RZ ;  /* 0x00000005ff05723e */ /* 0x000fe200048060ff */
[----:B------:R0:W-:Y:S04]  /*e0f0*/  @!P5 STG.E.U8 desc[UR18][R26.64+0xf1], R7 ;  /* 0x0000f1071a00d986 */ /* 0x0001e8000c101112 */
[----:B------:R0:W-:Y:S04]  /*e100*/  @!P4 STG.E.U8 desc[UR18][R24.64+0xf8], R9 ;  /* 0x0000f8091800c986 */ /* 0x0001e8000c101112 */
[----:B------:R0:W-:Y:S04]  /*e110*/  @!P1 STG.E.U8 desc[UR18][R24.64+0xf9], R3 ;  /* 0x0000f90318009986 */ /* 0x0001e8000c101112 */
[----:B------:R0:W-:Y:S04]  /*e120*/  @!P6 STG.E.U8 desc[UR18][R26.64+0xf8], R11 ;  /* 0x0000f80b1a00e986 */ /* 0x0001e8000c101112 */
[----:B------:R0:W-:Y:S02]  /*e130*/  @!P0 STG.E.U8 desc[UR18][R26.64+0xf9], R5 ;  /* 0x0000f9051a008986 */ /* 0x0001e4000c101112 */
.L_x_289:
[----:B------:R-:W-:Y:S05]  /*e140*/  BSYNC B0 ;  /* 0x0000000000007941 */ /* 0x000fea0003800000 */
.L_x_31:
[----:B0-----:R-:W2:Y:S04]  /*e150*/  LDL.LU R3, [R1+0x78] ;  /* 0x0000780001037983 */ /* 0x001ea80000300800 */
[----:B-----5:R-:W2:Y:S01]  /*e160*/  LDL.LU R2, [R1+0x7c] ;  /* 0x00007c0001027983 */ /* 0x020ea20000300800 */
[----:B------:R-:W-:Y:S01]  /*e170*/  ULDC UR6, c[0x0][0xc] ;  /* 0x0000030000067ab9 */ /* 0x000fe20000000800 */
[----:B------:R-:W-:Y:S01]  /*e180*/  ULDC UR7, c[0x0][0x10] ;  /* 0x0000040000077ab9 */ /* 0x000fe20000000800 */
[----:B------:R-:W2:Y:S01]  /*e190*/  LDC R5, c[0x0][0x14] ;  /* 0x00000500ff057b82 */ /* 0x000ea20000000800 */
[----:B------:R-:W-:Y:S01]  /*e1a0*/  UIMAD.WIDE.U32 UR6, UR6, UR7, URZ ;  /* 0x00000007060672a5 */ /* 0x000fe2000f8e003f */
[----:B------:R-:W-:Y:S01]  /*e1b0*/  PRMT R0, RZ, 0x7610, R0 ;  /* 0x00007610ff007816 */ /* 0x000fe20000000000 */
[----:B------:R-:W-:-:S04]  /*e1c0*/  UMOV UR22, 0xffffffff ;  /* 0xffffffff00167882 */ /* 0x000fc80000000000 */
[----:B--2---:R-:W-:-:S04]  /*e1d0*/  IMAD.WIDE.U32 R2, R5, UR6, R2 ;  /* 0x0000000605027c25 */ /* 0x004fc8000f8e0002 */
[----:B------:R-:W-:Y:S01]  /*e1e0*/  IMAD R5, R5, UR7, RZ ;  /* 0x0000000705057c24 */ /* 0x000fe2000f8e02ff */
[----:B------:R-:W-:Y:S01]  /*e1f0*/  ULDC.64 UR6, c[0x0][0x650] ;  /* 0x0001940000067ab9 */ /* 0x000fe20000000a00 */
[----:B------:R-:W-:Y:S01]  /*e200*/  IMAD.MOV.U32 R19, RZ, RZ, R2 ;  /* 0x000000ffff137224 */ /* 0x000fe200078e0002 */
[----:B------:R-:W-:Y:S01]  /*e210*/  ISETP.GE.U32.AND P0, PT, R2, UR6, PT ;  /* 0x0000000602007c0c */ /* 0x000fe2000bf06070 */
[----:B------:R-:W-:Y:S02]  /*e220*/  IMAD.IADD R22, R3, 0x1, R5 ;  /* 0x0000000103167824 */ /* 0x000fe400078e0205 */
[----:B------:R-:W-:-:S03]  /*e230*/  IMAD.MOV.U32 R2, RZ, RZ, -0x1 ;  /* 0xffffffffff027424 */ /* 0x000fc600078e00ff */
[----:B------:R0:W-:Y:S01]  /*e240*/  STL [R1+0x78], R22 ;  /* 0x0000781601007387 */ /* 0x0001e20000100800 */
[----:B------:R-:W-:-:S03]  /*e250*/  ISETP.GE.U32.AND.EX P0, PT, R22, UR7, PT, P0 ;  /* 0x0000000716007c0c */ /* 0x000fc6000bf06100 */
[----:B------:R0:W-:Y:S04]  /*e260*/  STL [R1+0x7c], R19 ;  /* 0x00007c1301007387 */ /* 0x0001e80000100800 */
[----:B------:R0:W-:Y:S06]  /*e270*/  STL [R1+0x80], R2 ;  /* 0x0000800201007387 */ /* 0x0001ec0000100800 */
[----:B------:R-:W-:Y:S05]  /*e280*/  @P0 BRA `(.L_x_290) ;  /* 0x00000004006c0947 */ /* 0x000fea0003800000 */
[----:B------:R-:W2:Y:S01]  /*e290*/  S2R R14, SR_CTAID.X ;  /* 0x00000000000e7919 */ /* 0x000ea20000002500 */
[----:B------:R-:W5:Y:S01]  /*e2a0*/  LDC.64 R8, c[0x0][0x628] ;  /* 0x00018a00ff087b82 */ /* 0x000f620000000a00 */
[----:B------:R-:W-:Y:S01]  /*e2b0*/  ULDC UR6, c[0x0][0x150] ;  /* 0x0000540000067ab9 */ /* 0x000fe20000000800 */
[----:B------:R-:W-:Y:S01]  /*e2c0*/  IMAD.MOV.U32 R6, RZ, RZ, R19 ;  /* 0x000000ffff067224 */ /* 0x000fe200078e0013 */
[----:B------:R-:W0:Y:S01]  /*e2d0*/  S2R R16, SR_CTAID.Y ;  /* 0x0000000000107919 */ /* 0x000e220000002600 */
[----:B------:R-:W-:-:S04]  /*e2e0*/  IMAD.MOV.U32 R7, RZ, RZ, R22 ;  /* 0x000000ffff077224 */ /* 0x000fc800078e0016 */
[----:B------:R-:W0:Y:S08]  /*e2f0*/  LDC R17, c[0x0][0x144] ;  /* 0x00005100ff117b82 */ /* 0x000e300000000800 */
[----:B------:R-:W0:Y:S08]  /*e300*/  LDC R10, c[0x0][0x630] ;  /* 0x00018c00ff0a7b82 */ /* 0x000e300000000800 */
[----:B------:R-:W0:Y:S01]  /*e310*/  LDC.64 R12, c[0x0][0x620] ;  /* 0x00018800ff0c7b82 */ /* 0x000e220000000a00 */
[----:B-----5:R-:W-:-:S04]  /*e320*/  ISETP.NE.U32.AND P0, PT, R8, RZ, PT ;  /* 0x000000ff0800720c */ /* 0x020fc80003f05070 */
[----:B------:R-:W-:Y:S02]  /*e330*/  ISETP.NE.AND.EX P0, PT, R9, RZ, PT, P0 ;  /* 0x000000ff0900720c */ /* 0x000fe40003f05300 */
[----:B--2---:R-:W-:-:S05]  /*e340*/  I2FP.F32.U32 R0, R14 ;  /* 0x0000000e00007245 */ /* 0x004fca0000201000 */
[----:B------:R-:W-:-:S04]  /*e350*/  FMUL R0, R0, UR6 ;  /* 0x0000000600007c20 */ /* 0x000fc80008400000 */
[----:B------:R2:W0:Y:S02]  /*e360*/  F2I.U32.TRUNC.NTZ R15, R0 ;  /* 0x00000000000f7305 */ /* 0x000424000020f000 */
[----:B------:R-:W-:Y:S05]  /*e370*/  @!P0 BRA `(.L_x_291) ;  /* 0x0000000000288947 */ /* 0x000fea0003800000 */
[----:B--2---:R-:W2:Y:S02]  /*e380*/  LDC R0, c[0x0][0x634] ;  /* 0x00018d00ff007b82 */ /* 0x004ea40000000800 */
[----:B--2---:R-:W-:-:S05]  /*e390*/  IADD3 R7, P0, R19, R0, RZ ;  /* 0x0000000013077210 */ /* 0x004fca0007f1e0ff */
[----:B------:R-:W-:-:S04]  /*e3a0*/  IMAD.X R11, RZ, RZ, R22, P0 ;  /* 0x000000ffff0b7224 */ /* 0x000fc800000e0616 */
[----:B0-----:R-:W-:-:S04]  /*e3b0*/  IMAD.WIDE.U32 R2, R11, R8, RZ ;  /* 0x000000080b027225 */ /* 0x001fc800078e00ff */
[----:B------:R-:W-:-:S04]  /*e3c0*/  IMAD.WIDE.U32 R4, P0, R7, R9, R2 ;  /* 0x0000000907047225 */ /* 0x000fc80007800002 */
[----:B------:R-:W-:-:S04]  /*e3d0*/  IMAD.WIDE.U32 R2, R7, R8, RZ ;  /* 0x0000000807027225 */ /* 0x000fc800078e00ff */
[----:B------:R-:W-:Y:S01]  /*e3e0*/  IMAD.X R7, RZ, RZ, RZ, P0 ;  /* 0x000000ffff077224 */ /* 0x000fe200000e06ff */
[----:B------:R-:W-:Y:S01]  /*e3f0*/  IADD3 RZ, P0, R3, R4, RZ ;  /* 0x0000000403ff7210 */ /* 0x000fe20007f1e0ff */
[----:B------:R-:W-:-:S04]  /*e400*/  IMAD.MOV.U32 R6, RZ, RZ, R5 ;  /* 0x000000ffff067224 */ /* 0x000fc800078e0005 */
[----:B------:R-:W-:-:S08]  /*e410*/  IMAD.WIDE.U32.X R6, R11, R9, R6, P0 ;  /* 0x000000090b067225 */ /* 0x000fd000000e0406 */
.L_x_291:
[-CC-:B0-----:R-:W-:Y:S01]  /*e420*/  SHF.R.U64 R24, R6, R10.reuse, R7.reuse ;  /* 0x0000000a06187219 */ /* 0x181fe20000001207 */
[----:B------:R-:W0:Y:S01]  /*e430*/  LDC.64 R20, c[0x0][0x640] ;  /* 0x00019000ff147b82 */ /* 0x000e220000000a00 */
[----:B--2---:R-:W-:Y:S01]  /*e440*/  SHF.R.U32.HI R0, RZ, R10, R7 ;  /* 0x0000000aff007219 */ /* 0x004fe20000011607 */
[----:B------:R-:W-:Y:S01]  /*e450*/  IMAD.MOV.U32 R2, RZ, RZ, R19 ;  /* 0x000000ffff027224 */ /* 0x000fe200078e0013 */
[----:B------:R-:W-:Y:S01]  /*e460*/  IADD3 R5, P0, RZ, -R24, RZ ;  /* 0x80000018ff057210 */ /* 0x000fe20007f1e0ff */
[----:B------:R-:W-:Y:S01]  /*e470*/  IMAD.MOV R15, RZ, RZ, -R15 ;  /* 0x000000ffff0f7224 */ /* 0x000fe200078e0a0f */
[----:B------:R-:W-:Y:S01]  /*e480*/  ULDC UR6, c[0x0][0x154] ;  /* 0x0000550000067ab9 */ /* 0x000fe20000000800 */
[----:B------:R-:W-:Y:S02]  /*e490*/  IMAD.MOV.U32 R7, RZ, RZ, 0x1 ;  /* 0x00000001ff077424 */ /* 0x000fe400078e00ff */
[----:B------:R-:W2:Y:S01]  /*e4a0*/  LDC R4, c[0x0][0x618] ;  /* 0x00018600ff047b82 */ /* 0x000ea20000000800 */
[----:B------:R-:W-:-:S02]  /*e4b0*/  IMAD.X R3, RZ, RZ, ~R0, P0 ;  /* 0x000000ffff037224 */ /* 0x000fc400000e0e00 */
[----:B------:R-:W-:Y:S02]  /*e4c0*/  IMAD R15, R17, R15, R14 ;  /* 0x0000000f110f7224 */ /* 0x000fe400078e020e */
[-C--:B------:R-:W-:Y:S02]  /*e4d0*/  IMAD R0, R3, R12.reuse, RZ ;  /* 0x0000000c03007224 */ /* 0x080fe400078e02ff */
[----:B------:R-:W-:Y:S01]  /*e4e0*/  IMAD.MOV.U32 R3, RZ, RZ, R22 ;  /* 0x000000ffff037224 */ /* 0x000fe200078e0016 */
[----:B------:R-:W5:Y:S01]  /*e4f0*/  LDC R6, c[0x0][0x608] ;  /* 0x00018200ff067b82 */ /* 0x000f620000000800 */
[----:B------:R-:W-:-:S04]  /*e500*/  IMAD.WIDE.U32 R2, R5, R12, R2 ;  /* 0x0000000c05027225 */ /* 0x000fc800078e0002 */
[----:B------:R-:W-:-:S03]  /*e510*/  IMAD R5, R5, R13, R0 ;  /* 0x0000000d05057224 */ /* 0x000fc600078e0200 */
[----:B------:R-:W1:Y:S01]  /*e520*/  LDC R18, c[0x0][0x658] ;  /* 0x00019600ff127b82 */ /* 0x000e620000000800 */
[----:B------:R-:W-:Y:S01]  /*e530*/  I2FP.F32.U32 R0, R16 ;  /* 0x0000001000007245 */ /* 0x000fe20000201000 */
[----:B------:R-:W-:Y:S01]  /*e540*/  IMAD.IADD R3, R3, 0x1, R5 ;  /* 0x0000000103037824 */ /* 0x000fe200078e0205 */
[----:B0-----:R-:W-:Y:S01]  /*e550*/  ISETP.NE.U32.AND P0, PT, R20, RZ, PT ;  /* 0x000000ff1400720c */ /* 0x001fe20003f05070 */
[----:B------:R-:W-:Y:S02]  /*e560*/  IMAD.MOV.U32 R5, RZ, RZ, -0x1 ;  /* 0xffffffffff057424 */ /* 0x000fe400078e00ff */
[----:B------:R-:W-:Y:S02]  /*e570*/  FMUL R0, R0, UR6 ;  /* 0x0000000600007c20 */ /* 0x000fe40008400000 */
[----:B------:R-:W0:Y:S01]  /*e580*/  LDC R13, c[0x0][0x148] ;  /* 0x00005200ff0d7b82 */ /* 0x000e220000000800 */
[----:B--2---:R-:W-:Y:S01]  /*e590*/  SHF.R.U64 R10, R2, R4, R3 ;  /* 0x00000004020a7219 */ /* 0x004fe20000001203 */
[----:B------:R2:W0:Y:S01]  /*e5a0*/  F2I.U32.TRUNC.NTZ R12, R0 ;  /* 0x00000000000c7305 */ /* 0x000422000020f000 */
[----:B------:R-:W-:-:S02]  /*e5b0*/  ISETP.NE.AND.EX P0, PT, R21, RZ, PT, P0 ;  /* 0x000000ff1500720c */ /* 0x000fc40003f05300 */
[----:B------:R-:W-:-:S03]  /*e5c0*/  SHF.R.U32.HI R3, RZ, R4, R3 ;  /* 0x00000004ff037219 */ /* 0x000fc60000011603 */
[----:B------:R-:W0:Y:S01]  /*e5d0*/  LDC R14, c[0x0][0x600] ;  /* 0x00018000ff0e7b82 */ /* 0x000e220000000800 */
[-CC-:B-----5:R-:W-:Y:S02]  /*e5e0*/  SHF.R.U64 R8, R10, R6.reuse, R3.reuse ;  /* 0x000000060a087219 */ /* 0x1a0fe40000001203 */
[----:B------:R-:W-:-:S05]  /*e5f0*/  SHF.R.U32.HI R3, RZ, R6, R3 ;  /* 0x00000006ff037219 */ /* 0x000fca0000011603 */
[----:B------:R-:W0:Y:S01]  /*e600*/  LDC R19, c[0x0][0x648] ;  /* 0x00019200ff137b82 */ /* 0x000e220000000800 */
[-CC-:B-1----:R-:W-:Y:S02]  /*e610*/  SHF.R.U64 R11, R8, R18.reuse, R3.reuse ;  /* 0x00000012080b7219 */ /* 0x182fe40000001203 */
[-C--:B------:R-:W-:Y:S02]  /*e620*/  SHF.L.U32 R5, R5, R18.reuse, RZ ;  /* 0x0000001205057219 */ /* 0x080fe400000006ff */
[-C--:B------:R-:W-:Y:S01]  /*e630*/  SHF.R.U32.HI R3, RZ, R18.reuse, R3 ;  /* 0x00000012ff037219 */ /* 0x080fe20000011603 */
[----:B------:R-:W-:Y:S01]  /*e640*/  IMAD.MOV.U32 R2, RZ, RZ, R11 ;  /* 0x000000ffff027224 */ /* 0x000fe200078e000b */
[----:B------:R-:W-:Y:S01]  /*e650*/  SHF.L.U32 R34, R7, R18, RZ ;  /* 0x0000001207227219 */ /* 0x000fe200000006ff */
[----:B------:R-:W1:Y:S01]  /*e660*/  LDC R22, c[0x0][0x638] ;  /* 0x00018e00ff167b82 */ /* 0x000e620000000800 */
[----:B------:R-:W-:-:S07]  /*e670*/  LOP3.LUT R17, RZ, R5, RZ, 0x33, !PT ;  /* 0x00000005ff117212 */ /* 0x000fce00078e33ff */
[----:B------:R-:W0:Y:S01]  /*e680*/  LDC R23, c[0x0][0x610] ;  /* 0x00018400ff177b82 */ /* 0x000e220000000800 */
[----:B--2---:R-:W-:Y:S05]  /*e690*/  @!P0 BRA `(.L_x_292) ;  /* 0x0000000000288947 */ /* 0x004fea0003800000 */
[----:B------:R-:W2:Y:S02]  /*e6a0*/  LDC R0, c[0x0][0x64c] ;  /* 0x00019300ff007b82 */ /* 0x000ea40000000800 */
[----:B--2---:R-:W-:-:S05]  /*e6b0*/  IADD3 R7, P0, R11, R0, RZ ;  /* 0x000000000b077210 */ /* 0x004fca0007f1e0ff */
        /* <DEDUP_REMOVED lines=8> */
.L_x_292:
[----:B0-----:R-:W-:Y:S01]  /*e740*/  SHF.R.U64 R0, R2, R19, R3 ;  /* 0x0000001302007219 */ /* 0x001fe20000001203 */
[----:B------:R-:W-:Y:S01]  /*e750*/  VIADD R3, R14, 0xffffffff ;  /* 0xffffffff0e037836 */ /* 0x000fe20000000000 */
[----:B------:R-:W-:Y:S01]  /*e760*/  LOP3.LUT R5, R8, R17, RZ, 0xc0, !PT ;  /* 0x0000001108057212 */ /* 0x000fe200078ec0ff */
[----:B------:R-:W-:Y:S01]  /*e770*/  IMAD.MOV R12, RZ, RZ, -R12 ;  /* 0x000000ffff0c7224 */ /* 0x000fe200078e0a0c */
[----:B------:R-:W-:Y:S01]  /*e780*/  R2UR UR22, R24 ;  /* 0x00000000181672ca */ /* 0x000fe200000e0000 */
[----:B------:R-:W-:Y:S01]  /*e790*/  IMAD.MOV R2, RZ, RZ, -R0 ;  /* 0x000000ffff027224 */ /* 0x000fe200078e0a00 */
[----:B------:R-:W-:Y:S01]  /*e7a0*/  LOP3.LUT R3, R10, R3, RZ, 0xc0, !PT ;  /* 0x000000030a037212 */ /* 0x000fe200078ec0ff */
[----:B------:R-:W-:Y:S02]  /*e7b0*/  IMAD R34, R34, R0, R5 ;  /* 0x0000000022227224 */ /* 0x000fe400078e0205 */
[----:B------:R-:W-:Y:S02]  /*e7c0*/  @P2 IMAD R15, R13, R12, R16 ;  /* 0x0000000c0d0f2224 */ /* 0x000fe400078e0210 */
[----:B-1----:R-:W-:-:S02]  /*e7d0*/  IMAD R0, R2, R22, R11 ;  /* 0x0000001602007224 */ /* 0x002fc400078e020b */
[----:B------:R-:W-:Y:S02]  /*e7e0*/  IMAD R34, R34, R23, R15 ;  /* 0x0000001722227224 */ /* 0x000fe400078e020f */
[----:B------:R-:W-:Y:S02]  /*e7f0*/  IMAD R3, R0, R14, R3 ;  /* 0x0000000e00037224 */ /* 0x000fe400078e0203 */
[----:B------:R-:W-:-:S03]  /*e800*/  IMAD.MOV.U32 R0, RZ, RZ, 0x1 ;  /* 0x00000001ff007424 */ /* 0x000fc600078e00ff */
[----:B------:R-:W-:Y:S02]  /*e810*/  SEL R2, R3, R34, !P2 ;  /* 0x0000002203027207 */ /* 0x000fe40005000000 */
[----:B------:R-:W-:-:S03]  /*e820*/  SEL R34, R34, R3, !P2 ;  /* 0x0000000322227207 */ /* 0x000fc60005000000 */
[----:B------:R2:W-:Y:S04]  /*e830*/  STL [R1+0x80], R2 ;  /* 0x0000800201007387 */ /* 0x0005e80000100800 */
.L_x_290:
[----:B------:R0:W-:Y:S01]  /*e840*/  STL [R1+0x84], R34 ;  /* 0x0000842201007387 */ /* 0x0001e20000100800 */
[----:B------:R-:W-:-:S13]  /*e850*/  LOP3.LUT P0, RZ, R0, 0xff, RZ, 0xc0, !PT ;  /* 0x000000ff00ff7812 */ /* 0x000fda000780c0ff */
[----:B0-----:R-:W-:Y:S05]  /*e860*/  @P0 BRA `(.L_x_293) ;  /* 0xffffff2800040947 */ /* 0x001fea000383ffff */
[----:B------:R-:W-:Y:S05]  /*e870*/  EXIT ;  /* 0x000000000000794d */ /* 0x000fea0003800000 */
.L_x_3:
[----:B------:R-:W2:Y:S01]  /*e880*/  LDL R16, [R1+0x7c] ;  /* 0x00007c0001107983 */ /* 0x000ea20000100800 */
[----:B------:R-:W-:-:S03]  /*e890*/  ULDC.64 UR4, c[0x0][0x650] ;  /* 0x0001940000047ab9 */ /* 0x000fc60000000a00 */
[----:B------:R-:W3:Y:S01]  /*e8a0*/  LDL R17, [R1+0x78] ;  /* 0x0000780001117983 */ /* 0x000ee20000100800 */
[----:B------:R-:W-:Y:S01]  /*e8b0*/  PRMT R4, RZ, 0x7610, R4 ;  /* 0x00007610ff047816 */ /* 0x000fe20000000004 */
[----:B------:R-:W-:Y:S02]  /*e8c0*/  IMAD.MOV.U32 R5, RZ, RZ, -0x1 ;  /* 0xffffffffff057424 */ /* 0x000fe400078e00ff */
[----:B------:R-:W-:Y:S02]  /*e8d0*/  IMAD.MOV.U32 R6, RZ, RZ, -0x1 ;  /* 0xffffffffff067424 */ /* 0x000fe400078e00ff */
[----:B------:R-:W-:Y:S01]  /*e8e0*/  IMAD.MOV.U32 R11, RZ, RZ, -0x1 ;  /* 0xffffffffff0b7424 */ /* 0x000fe200078e00ff */
[----:B--2---:R-:W-:-:S04]  /*e8f0*/  ISETP.GE.U32.AND P0, PT, R16, UR4, PT ;  /* 0x0000000410007c0c */ /* 0x004fc8000bf06070 */
[----:B---3--:R-:W-:-:S13]  /*e900*/  ISETP.GE.U32.AND.EX P0, PT, R17, UR5, PT, P0 ;  /* 0x0000000511007c0c */ /* 0x008fda000bf06100 */
[----:B------:R-:W-:Y:S05]  /*e910*/  @P0 BRA `(.L_x_294) ;  /* 0x00000004005c0947 */ /* 0x000fea0003800000 */
        /* <DEDUP_REMOVED lines=18> */
.L_x_295:
[-CC-:B------:R-:W-:Y:S01]  /*ea40*/  SHF.R.U64 R11, R8, R12.reuse, R9.reuse ;  /* 0x0000000c080b7219 */ /* 0x180fe20000001209 */
[----:B------:R-:W0:Y:S01]  /*ea50*/  LDC.64 R20, c[0x0][0x640] ;  /* 0x00019000ff147b82 */ /* 0x000e220000000a00 */
[----:B------:R-:W-:Y:S01]  /*ea60*/  SHF.R.U32.HI R3, RZ, R12, R9 ;  /* 0x0000000cff037219 */ /* 0x000fe20000011609 */
[----:B------:R-:W-:Y:S01]  /*ea70*/  ULDC UR4, c[0x0][0x150] ;  /* 0x0000540000047ab9 */ /* 0x000fe20000000800 */
[----:B------:R-:W-:Y:S01]  /*ea80*/  IADD3 R7, P0, RZ, -R11, RZ ;  /* 0x8000000bff077210 */ /* 0x000fe20007f1e0ff */
[----:B------:R-:W-:Y:S01]  /*ea90*/  IMAD.MOV.U32 R4, RZ, RZ, R16 ;  /* 0x000000ffff047224 */ /* 0x000fe200078e0010 */
[----:B------:R-:W-:Y:S01]  /*eaa0*/  I2FP.F32.U32 R6, R2 ;  /* 0x0000000200067245 */ /* 0x000fe20000201000 */
[----:B------:R-:W-:Y:S02]  /*eab0*/  IMAD.MOV.U32 R5, RZ, RZ, R17 ;  /* 0x000000ffff057224 */ /* 0x000fe400078e0011 */
[----:B------:R-:W1:Y:S01]  /*eac0*/  LDC R10, c[0x0][0x618] ;  /* 0x00018600ff0a7b82 */ /* 0x000e620000000800 */
[----:B------:R-:W-:-:S02]  /*ead0*/  IMAD.X R3, RZ, RZ, ~R3, P0 ;  /* 0x000000ffff037224 */ /* 0x000fc400000e0e03 */
[----:B------:R-:W-:Y:S01]  /*eae0*/  FMUL R9, R6, UR4 ;  /* 0x0000000406097c20 */ /* 0x000fe20008400000 */
[----:B------:R-:W-:Y:S01]  /*eaf0*/  IMAD.WIDE.U32 R4, R7, R14, R4 ;  /* 0x0000000e07047225 */ /* 0x000fe200078e0004 */
[----:B------:R-:W-:-:S03]  /*eb00*/  ULDC UR4, c[0x0][0x154] ;  /* 0x0000550000047ab9 */ /* 0x000fc60000000800 */
[----:B------:R-:W-:Y:S01]  /*eb10*/  IMAD R6, R3, R14, RZ ;  /* 0x0000000e03067224 */ /* 0x000fe200078e02ff */
[----:B------:R-:W2:Y:S01]  /*eb20*/  LDC R13, c[0x0][0x144] ;  /* 0x00005100ff0d7b82 */ /* 0x000ea20000000800 */
[----:B------:R-:W3:Y:S02]  /*eb30*/  F2I.U32.TRUNC.NTZ R9, R9 ;  /* 0x0000000900097305 */ /* 0x000ee4000020f000 */
[----:B------:R-:W-:Y:S02]  /*eb40*/  IMAD R3, R7, R15, R6 ;  /* 0x0000000f07037224 */ /* 0x000fe400078e0206 */
[----:B------:R-:W-:Y:S02]  /*eb50*/  IMAD.MOV.U32 R6, RZ, RZ, -0x1 ;  /* 0xffffffffff067424 */ /* 0x000fe400078e00ff */
[----:B------:R-:W-:Y:S01]  /*eb60*/  IMAD.IADD R3, R5, 0x1, R3 ;  /* 0x0000000105037824 */ /* 0x000fe200078e0203 */
[----:B------:R-:W4:Y:S01]  /*eb70*/  LDC R12, c[0x0][0x608] ;  /* 0x00018200ff0c7b82 */ /* 0x000f220000000800 */
[----:B------:R-:W-:-:S02]  /*eb80*/  I2FP.F32.U32 R5, R0 ;  /* 0x0000000000057245 */ /* 0x000fc40000201000 */
[----:B0-----:R-:W-:-:S03]  /*eb90*/  ISETP.NE.U32.AND P0, PT, R20, RZ, PT ;  /* 0x000000ff1400720c */ /* 0x001fc60003f05070 */
[----:B------:R-:W-:Y:S01]  /*eba0*/  FMUL R5, R5, UR4 ;  /* 0x0000000405057c20 */ /* 0x000fe20008400000 */
[----:B------:R-:W-:Y:S01]  /*ebb0*/  ISETP.NE.AND.EX P0, PT, R21, RZ, PT, P0 ;  /* 0x000000ff1500720c */ /* 0x000fe20003f05300 */
[----:B------:R-:W0:Y:S01]  /*ebc0*/  LDC R7, c[0x0][0x658] ;  /* 0x00019600ff077b82 */ /* 0x000e220000000800 */
[-C--:B-1----:R-:W-:Y:S01]  /*ebd0*/  SHF.R.U64 R8, R4, R10.reuse, R3 ;  /* 0x0000000a04087219 */ /* 0x082fe20000001203 */
[----:B---3--:R-:W-:Y:S01]  /*ebe0*/  IMAD.MOV R4, RZ, RZ, -R9 ;  /* 0x000000ffff047224 */ /* 0x008fe200078e0a09 */
[----:B------:R-:W-:Y:S02]  /*ebf0*/  SHF.R.U32.HI R3, RZ, R10, R3 ;  /* 0x0000000aff037219 */ /* 0x000fe40000011603 */
[----:B------:R1:W3:Y:S03]  /*ec00*/  F2I.U32.TRUNC.NTZ R10, R5 ;  /* 0x00000005000a7305 */ /* 0x0002e6000020f000 */
[----:B------:R-:W1:Y:S01]  /*ec10*/  LDC R17, c[0x0][0x148] ;  /* 0x00005200ff117b82 */ /* 0x000e620000000800 */
[----:B--2---:R-:W-:-:S02]  /*ec20*/  IMAD R19, R13, R4, R2 ;  /* 0x000000040d137224 */ /* 0x004fc400078e0202 */
[----:B------:R-:W-:-:S05]  /*ec30*/  IMAD.MOV.U32 R4, RZ, RZ, 0x1 ;  /* 0x00000001ff047424 */ /* 0x000fca00078e00ff */
[----:B------:R-:W2:Y:S01]  /*ec40*/  LDC R14, c[0x0][0x600] ;  /* 0x00018000ff0e7b82 */ /* 0x000ea20000000800 */
[-CC-:B----4-:R-:W-:Y:S02]  /*ec50*/  SHF.R.U64 R13, R8, R12.reuse, R3.reuse ;  /* 0x0000000c080d7219 */ /* 0x190fe40000001203 */
[----:B------:R-:W-:-:S05]  /*ec60*/  SHF.R.U32.HI R2, RZ, R12, R3 ;  /* 0x0000000cff027219 */ /* 0x000fca0000011603 */
[----:B------:R-:W4:Y:S01]  /*ec70*/  LDC R16, c[0x0][0x648] ;  /* 0x00019200ff107b82 */ /* 0x000f220000000800 */
[-CC-:B0-----:R-:W-:Y:S02]  /*ec80*/  SHF.R.U64 R15, R13, R7.reuse, R2.reuse ;  /* 0x000000070d0f7219 */ /* 0x181fe40000001202 */
[-C--:B------:R-:W-:Y:S02]  /*ec90*/  SHF.L.U32 R6, R6, R7.reuse, RZ ;  /* 0x0000000706067219 */ /* 0x080fe400000006ff */
[-C--:B------:R-:W-:Y:S01]  /*eca0*/  SHF.R.U32.HI R3, RZ, R7.reuse, R2 ;  /* 0x00000007ff037219 */ /* 0x080fe20000011602 */
[----:B------:R-:W-:Y:S01]  /*ecb0*/  IMAD.MOV.U32 R2, RZ, RZ, R15 ;  /* 0x000000ffff027224 */ /* 0x000fe200078e000f */
[----:B------:R-:W-:Y:S01]  /*ecc0*/  SHF.L.U32 R12, R4, R7, RZ ;  /* 0x00000007040c7219 */ /* 0x000fe200000006ff */
[----:B------:R-:W0:Y:S01]  /*ecd0*/  LDC R18, c[0x0][0x638] ;  /* 0x00018e00ff127b82 */ /* 0x000e220000000800 */
[----:B------:R-:W-:-:S07]  /*ece0*/  LOP3.LUT R22, RZ, R6, RZ, 0x33, !PT ;  /* 0x00000006ff167212 */ /* 0x000fce00078e33ff */
        /* <DEDUP_REMOVED lines=12> */
.L_x_296:
[----:B----4-:R-:W-:Y:S01]  /*edb0*/  SHF.R.U64 R3, R2, R16, R3 ;  /* 0x0000001002037219 */ /* 0x010fe20000001203 */
[----:B--2---:R-:W-:Y:S01]  /*edc0*/  VIADD R5, R14, 0xffffffff ;  /* 0xffffffff0e057836 */ /* 0x004fe20000000000 */
[----:B------:R-:W-:Y:S01]  /*edd0*/  LOP3.LUT R2, R13, R22, RZ, 0xc0, !PT ;  /* 0x000000160d027212 */ /* 0x000fe200078ec0ff */
[----:B------:R-:W-:Y:S02]  /*ede0*/  IMAD.MOV R10, RZ, RZ, -R10 ;  /* 0x000000ffff0a7224 */ /* 0x000fe400078e0a0a */
[----:B------:R-:W-:Y:S02]  /*edf0*/  IMAD.MOV R4, RZ, RZ, -R3 ;  /* 0x000000ffff047224 */ /* 0x000fe400078e0a03 */
[----:B------:R-:W-:Y:S01]  /*ee00*/  IMAD R2, R12, R3, R2 ;  /* 0x000000030c027224 */ /* 0x000fe200078e0202 */
[----:B------:R-:W-:Y:S01]  /*ee10*/  LOP3.LUT R3, R8, R5, RZ, 0xc0, !PT ;  /* 0x0000000508037212 */ /* 0x000fe200078ec0ff */
[----:B------:R-:W-:Y:S02]  /*ee20*/  @P2 IMAD R19, R17, R10, R0 ;  /* 0x0000000a11132224 */ /* 0x000fe400078e0200 */
[----:B0-----:R-:W-:-:S02]  /*ee30*/  IMAD R0, R4, R18, R15 ;  /* 0x0000001204007224 */ /* 0x001fc400078e020f */
[----:B------:R-:W-:Y:S02]  /*ee40*/  IMAD R5, R2, R23, R19 ;  /* 0x0000001702057224 */ /* 0x000fe400078e0213 */
[----:B------:R-:W-:Y:S02]  /*ee50*/  IMAD R0, R0, R14, R3 ;  /* 0x0000000e00007224 */ /* 0x000fe400078e0203 */
[----:B------:R-:W-:-:S03]  /*ee60*/  IMAD.MOV.U32 R4, RZ, RZ, 0x1 ;  /* 0x00000001ff047424 */ /* 0x000fc600078e00ff */
[----:B------:R-:W-:Y:S02]  /*ee70*/  SEL R6, R0, R5, !P2 ;  /* 0x0000000500067207 */ /* 0x000fe40005000000 */
[----:B------:R-:W-:-:S07]  /*ee80*/  SEL R5, R5, R0, !P2 ;  /* 0x0000000005057207 */ /* 0x000fce0005000000 */
.L_x_294:
[----:B------:R-:W-:-:S08]  /*ee90*/  NOP ;  /* 0x0000000000007918 */ /* 0x000fd00000000000 */
[----:B------:R-:W0:-:S00]  /*eea0*/  USETMAXREG.DEALLOC.CTAPOOL 0x28 ;  /* 0x00000028000079c8 */ /* 0x000e0000080e0500 */
[----:B------:R-:W-:-:S13]  /*eeb0*/  ISETP.NE.AND P0, PT, RZ, UR8, PT ;  /* 0x00000008ff007c0c */ /* 0x000fda000bf05270 */
[----:B------:R-:W-:Y:S05]  /*eec0*/  @P0 EXIT ;  /* 0x000000000000094d */ /* 0x000fea0003800000 */
[----:B0-----:R-:W-:Y:S01]  /*eed0*/  LOP3.LUT P0, RZ, R4, 0xff, RZ, 0xc0, !PT ;  /* 0x000000ff04ff7812 */ /* 0x001fe2000780c0ff */
[----:B------:R-:W-:Y:S02]  /*eee0*/  IMAD.MOV.U32 R0, RZ, RZ, 0x1 ;  /* 0x00000001ff007424 */ /* 0x000fe400078e00ff */
[----:B------:R-:W-:-:S10]  /*eef0*/  IMAD.MOV.U32 R8, RZ, RZ, RZ ;  /* 0x000000ffff087224 */ /* 0x000fd400078e00ff */
[----:B------:R-:W-:Y:S05]  /*ef00*/  @!P0 BRA `(.L_x_297) ;  /* 0x0000000c00588947 */ /* 0x000fea0003800000 */
[----:B------:R-:W0:Y:S01]  /*ef10*/  S2R R2, SR_TID.X ;  /* 0x0000000000027919 */ /* 0x000e220000002100 */
[----:B------:R-:W-:Y:S01]  /*ef20*/  ULDC UR4, c[0x0][0x28c] ;  /* 0x0000a30000047ab9 */ /* 0x000fe20000000800 */
[----:B------:R-:W-:Y:S01]  /*ef30*/  ULDC UR6, c[0x0][0x658] ;  /* 0x0001960000067ab9 */ /* 0x000fe20000000800 */
[----:B------:R-:W-:Y:S01]  /*ef40*/  UIADD3 UR10, UR4, 0x1f, URZ ;  /* 0x0000001f040a7890 */ /* 0x000fe2000fffe03f */
[----:B------:R-:W-:Y:S01]  /*ef50*/  BSSY B0, `(.L_x_297) ;  /* 0x00000d1000007945 */ /* 0x000fe20003800000 */
[----:B------:R-:W-:Y:S01]  /*ef60*/  UMOV UR7, 0xffffffff ;  /* 0xffffffff00077882 */ /* 0x000fe20000000000 */
[----:B------:R-:W-:Y:S01]  /*ef70*/  ULDC UR5, c[0x0][0x600] ;  /* 0x0001800000057ab9 */ /* 0x000fe20000000800 */
[----:B------:R-:W-:Y:S01]  /*ef80*/  UMOV UR9, 0x1 ;  /* 0x0000000100097882 */ /* 0x000fe20000000000 */
[----:B------:R-:W-:Y:S01]  /*ef90*/  USHF.L.U32 UR7, UR7, UR6, URZ ;  /* 0x0000000607077299 */ /* 0x000fe2000800063f */
[----:B------:R-:W-:Y:S01]  /*efa0*/  IMAD.MOV.U32 R9, RZ, RZ, 0x1 ;  /* 0x00000001ff097424 */ /* 0x000fe200078e00ff */
[----:B------:R-:W-:Y:S01]  /*efb0*/  UIADD3 UR4, UR5, -0x1, URZ ;  /* 0xffffffff05047890 */ /* 0x000fe2000fffe03f */
[----:B------:R-:W-:Y:S01]  /*efc0*/  IMAD.MOV.U32 R0, RZ, RZ, 0x1 ;  /* 0x00000001ff007424 */ /* 0x000fe200078e00ff */
[----:B------:R-:W-:Y:S01]  /*efd0*/  USHF.R.S32.HI UR11, URZ, 0x1f, UR10 ;  /* 0x0000001f3f0b7899 */ /* 0x000fe2000801140a */
[----:B------:R-:W-:Y:S01]  /*efe0*/  IMAD.MOV.U32 R8, RZ, RZ, RZ ;  /* 0x000000ffff087224 */ /* 0x000fe200078e00ff */
[----:B------:R-:W-:Y:S01]  /*eff0*/  ULDC UR8, c[0x0][0xc] ;  /* 0x0000030000087ab9 */ /* 0x000fe20000000800 */
[----:B------:R-:W-:-:S02]  /*f000*/  USHF.L.U32 UR5, UR9, UR6, URZ ;  /* 0x0000000609057299 */ /* 0x000fc4000800063f */
[----:B------:R-:W-:Y:S01]  /*f010*/  ULEA.HI UR11, UR11, UR10, URZ, 0x5 ;  /* 0x0000000a0b0b7291 */ /* 0x000fe2000f8f283f */
[----:B------:R-:W-:Y:S01]  /*f020*/  ULDC UR9, c[0x0][0x10] ;  /* 0x0000040000097ab9 */ /* 0x000fe20000000800 */
[----:B------:R-:W-:Y:S02]  /*f030*/  ULOP3.LUT UR6, URZ, UR7, URZ, 0x33, !UPT ;  /* 0x000000073f067292 */ /* 0x000fe4000f8e333f */
[----:B------:R-:W-:Y:S01]  /*f040*/  UIMAD.WIDE.U32 UR8, UR8, UR9, URZ ;  /* 0x00000009080872a5 */ /* 0x000fe2000f8e003f */
[----:B------:R-:W-:Y:S01]  /*f050*/  ULDC UR7, c[0x0][0x14] ;  /* 0x0000050000077ab9 */ /* 0x000fe20000000800 */
[----:B------:R-:W-:Y:S02]  /*f060*/  USHF.R.S32.HI UR20, URZ, 0x5, UR11 ;  /* 0x000000053f147899 */ /* 0x000fe4000801140b */
[----:B------:R-:W-:Y:S02]  /*f070*/  UIMAD.WIDE.U32 UR22, UR8, UR7, URZ ;  /* 0x00000007081672a5 */ /* 0x000fe4000f8e003f */
[----:B------:R-:W-:-:S02]  /*f080*/  UIMAD UR18, UR9, UR7, URZ ;  /* 0x00000007091272a4 */ /* 0x000fc4000f8e023f */
[----:B------:R-:W-:Y:S01]  /*f090*/  ULOP3.LUT UR26, UR13, 0x2, URZ, 0xfc, !UPT ;  /* 0x000000020d1a7892 */ /* 0x000fe2000f8efc3f */
[C---:B0-----:R-:W-:Y:S01]  /*f0a0*/  LOP3.LUT P3, RZ, R2.reuse, 0x7f, RZ, 0xc0, !PT ;  /* 0x0000007f02ff7812 */ /* 0x041fe2000786c0ff */
[----:B------:R-:W-:Y:S01]  /*f0b0*/  UIADD3 UR18, UR23, UR18, URZ ;  /* 0x0000001217127290 */ /* 0x000fe2000fffe03f */
[----:B------:R-:W-:Y:S01]  /*f0c0*/  LOP3.LUT P0, RZ, R2, 0x1f, RZ, 0xc0, !PT ;  /* 0x0000001f02ff7812 */ /* 0x000fe2000780c0ff */
[----:B------:R-:W-:Y:S01]  /*f0d0*/  UIADD3 UR27, UR20, 0x1, URZ ;  /* 0x00000001141b7890 */ /* 0x000fe2000fffe03f */
[----:B------:R-:W-:Y:S02]  /*f0e0*/  ULDC.64 UR24, c[0x0][0x198] ;  /* 0x0000660000187ab9 */ /* 0x000fe40000000a00 */
[----:B------:R-:W-:-:S13]  /*f0f0*/  PLOP3.LUT P0, PT, P0, P3, PT, 0x8a, 0x0 ;  /* 0x000000000000781c */ /* 0x000fda0000707172 */
.L_x_309:
[----:B------:R-:W-:-:S03]  /*f100*/  UMOV UR7, 0xffffffff ;  /* 0xffffffff00077882 */ /* 0x000fc60000000000 */
[----:B------:R-:W-:Y:S05]  /*f110*/  BRA.DIV UR7, `(.L_x_298) ;  /* 0x00000012073c7947 */ /* 0x000fea000b800000 */
[----:B------:R-:W-:-:S13]  /*f120*/  ELECT P1, URZ, PT ;  /* 0x00000000003f782f */ /* 0x000fda0003820000 */
.L_x_323:
[----:B------:R-:W0:Y:S01]  /*f130*/  LDC R2, c[0x0][0x28c] ;  /* 0x0000a300ff027b82 */ /* 0x000e220000000800 */
[----:B------:R-:W-:Y:S01]  /*f140*/  BSSY B1, `(.L_x_299) ;  /* 0x0000038000017945 */ /* 0x000fe20003800000 */
[----:B0-----:R-:W-:-:S13]  /*f150*/  ISETP.LT.OR P1, PT, R2, 0x1, !P1 ;  /* 0x000000010200780c */ /* 0x001fda0004f21670 */
[----:B------:R-:W-:Y:S05]  /*f160*/  @P1 BRA `(.L_x_300) ;  /* 0x0000000000d41947 */ /* 0x000fea0003800000 */
[----:B------:R-:W-:Y:S02]  /*f170*/  IMAD.SHL.U32 R6, R6, 0x100, RZ ;  /* 0x0000010006067824 */ /* 0x000fe400078e00ff */
[----:B------:R-:W-:Y:S02]  /*f180*/  IMAD.SHL.U32 R7, R5, 0x80, RZ ;  /* 0x0000008005077824 */ /* 0x000fe400078e00ff */
[----:B------:R-:W-:Y:S02]  /*f190*/  IMAD.MOV.U32 R12, RZ, RZ, RZ ;  /* 0x000000ffff0c7224 */ /* 0x000fe400078e00ff */
[----:B------:R-:W-:Y:S02]  /*f1a0*/  IMAD.U32 R14, RZ, RZ, UR27 ;  /* 0x0000001bff0e7e24 */ /* 0x000fe4000f8e00ff */
[----:B------:R-:W-:Y:S02]  /*f1b0*/  IMAD.MOV.U32 R2, RZ, RZ, R0 ;  /* 0x000000ffff027224 */ /* 0x000fe400078e0000 */
[----:B------:R-:W-:-:S07]  /*f1c0*/  IMAD.MOV.U32 R3, RZ, RZ, R8 ;  /* 0x000000ffff037224 */ /* 0x000fce00078e0008 */
.L_x_304:
[----:B------:R-:W0:Y:S01]  /*f1d0*/  S2R R5, SR_CgaCtaId ;  /* 0x0000000000057919 */ /* 0x000e220000008800 */
[----:B------:R-:W-:-:S04]  /*f1e0*/  MOV R4, 0x400 ;  /* 0x0000040000047802 */ /* 0x000fc80000000f00 */
[----:B0-----:R-:W-:Y:S02]  /*f1f0*/  LEA R10, R5, R4, 0x18 ;  /* 0x00000004050a7211 */ /* 0x001fe400078ec0ff */
[----:B------:R-:W-:Y:S01]  /*f200*/  SHF.L.U32 R4, R2, 0x1f, RZ ;  /* 0x0000001f02047819 */ /* 0x000fe200000006ff */
[----:B------:R-:W0:Y:S02]  /*f210*/  @!P3 LDC R5, c[0x0][0x500] ;  /* 0x00014000ff05bb82 */ /* 0x000e240000000800 */
[----:B------:R-:W-:-:S04]  /*f220*/  IMAD R13, R3, 0x8, R10 ;  /* 0x00000008030d7824 */ /* 0x000fc800078e020a */
[----:B------:R-:W1:Y:S02]  /*f230*/  SYNCS.PHASECHK.TRANS64.TRYWAIT P1, [R13+URZ+0x38], R4 ;  /* 0x000038040d0075a7 */ /* 0x000e64000802017f */
[----:B-1----:R-:W-:Y:S05]  /*f240*/  @!P1 BRA `(.L_x_301) ;  /* 0x0000001000109947 */ /* 0x002fea0003800000 */
.L_x_324:
[----:B------:R-:W-:Y:S01]  /*f250*/  UPRMT UR7, UR26, 0x9910, URZ ;  /* 0x000099101a077896 */ /* 0x000fe2000800003f */
[----:B0-----:R0:W-:Y:S03]  /*f260*/  @!P3 SYNCS.ARRIVE.TRANS64 RZ, [R13+URZ], R5 ;  /* 0x000000050dffb9a7 */ /* 0x0011e6000800003f */
[----:B------:R-:W-:-:S06]  /*f270*/  UISETP.NE.AND UP0, UPT, UR7, 0x2, UPT ;  /* 0x000000020700788c */ /* 0x000fcc000bf05270 */
[----:B------:R-:W-:-:S13]  /*f280*/  PLOP3.LUT P1, PT, PT, PT, UP0, 0x80, 0x0 ;  /* 0x000000000000781c */ /* 0x000fda0003f2f008 */
[----:B0-----:R-:W-:Y:S05]  /*f290*/  @P1 BRA `(.L_x_302) ;  /* 0x0000000000041947 */ /* 0x001fea0003800000 */
[----:B------:R-:W-:Y:S01]  /*f2a0*/  BPT.TRAP 0x1 ;  /* 0x000000040000795c */ /* 0x000fe20000300000 */
.L_x_302:
[----:B------:R-:W-:Y:S05]  /*f2b0*/  @P0 BRA `(.L_x_303) ;  /* 0x0000000000040947 */ /* 0x000fea0003800000 */
[----:B------:R-:W-:Y:S01]  /*f2c0*/  BPT.TRAP 0x1 ;  /* 0x000000040000795c */ /* 0x000fe20000300000 */
.L_x_303:
[--C-:B-1----:R-:W-:Y:S01]  /*f2d0*/  IMAD R4, R3, 0x1000, R10.reuse ;  /* 0x0000100003047824 */ /* 0x102fe200078e020a */
[----:B------:R-:W-:Y:S01]  /*f2e0*/  R2UR UR9, R13 ;  /* 0x000000000d0972ca */ /* 0x000fe200000e0000 */
[----:B------:R-:W-:Y:S01]  /*f2f0*/  IMAD R10, R3, 0x2000, R10 ;  /* 0x00002000030a7824 */ /* 0x000fe200078e020a */
[----:B------:R-:W-:Y:S01]  /*f300*/  UIADD3 UR14, UP0, UR24, 0xf0, URZ ;  /* 0x000000f0180e7890 */ /* 0x000fe2000ff1e03f */
[----:B------:R-:W-:Y:S01]  /*f310*/  VIADD R14, R14, 0xffffffff ;  /* 0xffffffff0e0e7836 */ /* 0x000fe20000000000 */
[----:B------:R-:W-:Y:S01]  /*f320*/  R2UR UR7, R4 ;  /* 0x00000000040772ca */ /* 0x000fe200000e0000 */
[----:B------:R-:W-:Y:S01]  /*f330*/  UIADD3 UR28, UP1, UR24, 0x1f0, URZ ;  /* 0x000001f0181c7890 */ /* 0x000fe2000ff3e03f */
[----:B------:R-:W-:Y:S01]  /*f340*/  R2UR UR8, R10 ;  /* 0x000000000a0872ca */ /* 0x000fe200000e0000 */
[----:B------:R-:W-:Y:S01]  /*f350*/  UIADD3.X UR15, URZ, UR25, URZ, UP0, !UPT ;  /* 0x000000193f0f7290 */ /* 0x000fe200087fe43f */
[----:B------:R-:W-:Y:S01]  /*f360*/  R2UR UR11, R7 ;  /* 0x00000000070b72ca */ /* 0x000fe200000e0000 */
[----:B------:R-:W-:Y:S01]  /*f370*/  VIADD R3, R3, 0x1 ;  /* 0x0000000103037836 */ /* 0x000fe20000000000 */
[----:B------:R-:W-:Y:S01]  /*f380*/  R2UR UR10, R12 ;  /* 0x000000000c0a72ca */ /* 0x000fe200000e0000 */
[----:B------:R-:W-:Y:S01]  /*f390*/  UIADD3.X UR29, URZ, UR25, URZ, UP1, !UPT ;  /* 0x000000193f1d7290 */ /* 0x000fe20008ffe43f */
[----:B------:R-:W-:Y:S01]  /*f3a0*/  R2UR UR12, R11 ;  /* 0x000000000b0c72ca */ /* 0x000fe200000e0000 */
[----:B------:R-:W-:Y:S01]  /*f3b0*/  UMOV UR16, 0x0 ;  /* 0x0000000000107882 */ /* 0x000fe20000000000 */
[----:B------:R-:W-:Y:S01]  /*f3c0*/  R2UR UR21, R6 ;  /* 0x00000000061572ca */ /* 0x000fe200000e0000 */
[----:B------:R-:W-:Y:S01]  /*f3d0*/  UMOV UR17, 0x10000000 ;  /* 0x1000000000117882 */ /* 0x000fe20000000000 */
[----:B------:R-:W-:Y:S01]  /*f3e0*/  ISETP.GT.AND P4, PT, R14, 0x1, PT ;  /* 0x000000010e00780c */ /* 0x000fe20003f84270 */
[----:B------:R-:W-:Y:S01]  /*f3f0*/  UIADD3 UR7, UR7, 0x180, URZ ;  /* 0x0000018007077890 */ /* 0x000fe2000fffe03f */
[----:B------:R-:W-:Y:S01]  /*f400*/  ISETP.NE.AND P1, PT, R3, 0x7, PT ;  /* 0x000000070300780c */ /* 0x000fe20003f25270 */
[----:B------:R-:W-:Y:S01]  /*f410*/  UIADD3 UR19, UR8, 0x7180, URZ ;  /* 0x0000718008137890 */ /* 0x000fe2000fffe03f */
[----:B------:R-:W-:-:S02]  /*f420*/  VIADD R12, R12, 0x20 ;  /* 0x000000200c0c7836 */ /* 0x000fc40000000000 */
[----:B------:R-:W-:Y:S02]  /*f430*/  SEL R5, RZ, 0x1, P1 ;  /* 0x00000001ff057807 */ /* 0x000fe40000800000 */
[----:B------:R-:W-:Y:S01]  /*f440*/  UMOV UR8, UR7 ;  /* 0x0000000700087c82 */ /* 0x000fe20008000000 */
[----:B------:R-:W-:Y:S01]  /*f450*/  SEL R3, R3, RZ, P1 ;  /* 0x000000ff03037207 */ /* 0x000fe20000800000 */
[----:B------:R0:W-:Y:S01]  /*f460*/  UTMALDG.3D [UR8], [UR14], desc[UR16] ;  /* 0x000010080e0075b4 */ /* 0x0001e20008011000 */
[----:B------:R-:W-:Y:S01]  /*f470*/  LOP3.LUT R2, R2, R5, RZ, 0x3c, !PT ;  /* 0x0000000502027212 */ /* 0x000fe200078e3cff */
[----:B0-----:R-:W-:Y:S01]  /*f480*/  UMOV UR8, UR19 ;  /* 0x0000001300087c82 */ /* 0x001fe20008000000 */
[----:B------:R-:W-:Y:S02]  /*f490*/  UMOV UR11, UR21 ;  /* 0x00000015000b7c82 */ /* 0x000fe40008000000 */
[----:B------:R0:W-:Y:S02]  /*f4a0*/  UTMALDG.3D [UR8], [UR28], desc[UR16] ;  /* 0x000010081c0075b4 */ /* 0x0001e40008011000 */
[----:B0-----:R-:W-:Y:S05]  /*f4b0*/  @P4 BRA `(.L_x_304) ;  /* 0xfffffffc00444947 */ /* 0x001fea000383ffff */
.L_x_300:
[----:B------:R-:W-:Y:S05]  /*f4c0*/  BSYNC B1 ;  /* 0x0000000000017941 */ /* 0x000fea0003800000 */
.L_x_299:
[----:B------:R-:W2:Y:S01]  /*f4d0*/  LDL.LU R15, [R1+0x78] ;  /* 0x00007800010f7983 */ /* 0x000ea20000300800 */
[----:B------:R-:W-:Y:S01]  /*f4e0*/  LOP3.LUT P5, RZ, R9, 0xff, RZ, 0xc0, !PT ;  /* 0x000000ff09ff7812 */ /* 0x000fe200078ac0ff */
[----:B------:R-:W-:Y:S01]  /*f4f0*/  VIADD R8, R8, UR20 ;  /* 0x0000001408087c36 */ /* 0x000fe20008000000 */
[----:B------:R-:W-:Y:S01]  /*f500*/  ULDC.64 UR8, c[0x0][0x650] ;  /* 0x0001940000087ab9 */ /* 0x000fe20000000a00 */
[----:B------:R-:W3:Y:S01]  /*f510*/  LDL.LU R13, [R1+0x7c] ;  /* 0x00007c00010d7983 */ /* 0x000ee20000300800 */
[----:B------:R-:W-:Y:S01]  /*f520*/  IMAD.U32 R6, RZ, RZ, UR20 ;  /* 0x00000014ff067e24 */ /* 0x000fe2000f8e00ff */
[----:B------:R-:W-:Y:S01]  /*f530*/  UISETP.GE.U32.AND UP0, UPT, UR20, 0x7, UPT ;  /* 0x000000071400788c */ /* 0x000fe2000bf06070 */
[C---:B------:R-:W-:Y:S01]  /*f540*/  ISETP.GT.U32.AND P1, PT, R8.reuse, 0x6, PT ;  /* 0x000000060800780c */ /* 0x040fe20003f24070 */
[----:B------:R-:W-:Y:S01]  /*f550*/  IMAD.WIDE.U32 R2, R8, 0x24924925, RZ ;  /* 0x2492492508027825 */ /* 0x000fe200078e00ff */
[----:B------:R-:W-:Y:S01]  /*f560*/  BSSY B1, `(.L_x_305) ;  /* 0x000006d000017945 */ /* 0x000fe20003800000 */
[----:B------:R-:W-:-:S02]  /*f570*/  PRMT R9, RZ, 0x7610, R9 ;  /* 0x00007610ff097816 */ /* 0x000fc40000000009 */
[----:B------:R-:W-:Y:S01]  /*f580*/  ISETP.LT.U32.AND P1, PT, R6, 0x7, P1 ;  /* 0x000000070600780c */ /* 0x000fe20000f21070 */
[----:B------:R-:W-:Y:S01]  /*f590*/  IMAD.IADD R2, R8, 0x1, -R3 ;  /* 0x0000000108027824 */ /* 0x000fe200078e0a03 */
[----:B------:R-:W0:Y:S01]  /*f5a0*/  @P5 S2R R5, SR_CgaCtaId ;  /* 0x0000000000055919 */ /* 0x000e220000008800 */
[----:B------:R-:W-:Y:S01]  /*f5b0*/  @P5 MOV R4, 0x400 ;  /* 0x0000040000045802 */ /* 0x000fe20000000f00 */
[----:B------:R-:W-:Y:S01]  /*f5c0*/  IMAD.MOV.U32 R6, RZ, RZ, -0x1 ;  /* 0xffffffffff067424 */ /* 0x000fe200078e00ff */
[----:B------:R-:W-:Y:S01]  /*f5d0*/  PLOP3.LUT P4, PT, PT, PT, UP0, 0x80, 0x0 ;  /* 0x000000000000781c */ /* 0x000fe20003f8f008 */
[----:B------:R-:W-:Y:S01]  /*f5e0*/  IMAD.MOV.U32 R11, RZ, RZ, -0x1 ;  /* 0xffffffffff0b7424 */ /* 0x000fe200078e00ff */
[----:B------:R-:W-:-:S04]  /*f5f0*/  LEA.HI R2, R2, R3, RZ, 0x1f ;  /* 0x0000000302027211 */ /* 0x000fc800078ff8ff */
[--C-:B------:R-:W-:Y:S02]  /*f600*/  SHF.R.U32.HI R3, RZ, 0x2, R2.reuse ;  /* 0x00000002ff037819 */ /* 0x100fe40000011602 */
[----:B------:R-:W-:-:S03]  /*f610*/  PRMT R2, RZ, 0x7610, R2 ;  /* 0x00007610ff027816 */ /* 0x000fc60000000002 */
[----:B------:R-:W-:Y:S01]  /*f620*/  IMAD R8, R3, -0x7, R8 ;  /* 0xfffffff903087824 */ /* 0x000fe200078e0208 */
[----:B0-----:R-:W-:Y:S02]  /*f630*/  @P5 LEA R4, R5, R4, 0x18 ;  /* 0x0000000405045211 */ /* 0x001fe400078ec0ff */
[----:B------:R-:W-:Y:S02]  /*f640*/  SEL R5, RZ, 0x1, !P1 ;  /* 0x00000001ff057807 */ /* 0x000fe40004800000 */
[----:B------:R0:W-:Y:S02]  /*f650*/  @P5 SYNCS.ARRIVE.TRANS64.A1T0 RZ, [R4+URZ+0x88], RZ ;  /* 0x000088ff04ff59a7 */ /* 0x0001e4000810003f */
[----:B------:R-:W-:Y:S01]  /*f660*/  LOP3.LUT R0, R0, R5, RZ, 0x3c, !PT ;  /* 0x0000000500007212 */ /* 0x000fe200078e3cff */
[----:B------:R-:W-:-:S03]  /*f670*/  IMAD.MOV.U32 R5, RZ, RZ, -0x1 ;  /* 0xffffffffff057424 */ /* 0x000fc600078e00ff */
[----:B------:R-:W-:Y:S02]  /*f680*/  @P4 LOP3.LUT R0, R0, 0x1, R3, 0x78, !PT ;  /* 0x0000000100004812 */ /* 0x000fe400078e7803 */
[----:B---3--:R-:W-:-:S04]  /*f690*/  IADD3 R13, P1, R13, UR22, RZ ;  /* 0x000000160d0d7c10 */ /* 0x008fc8000ff3e0ff */
[----:B--2---:R-:W-:Y:S01]  /*f6a0*/  IADD3.X R15, R15, UR18, RZ, P1, !PT ;  /* 0x000000120f0f7c10 */ /* 0x004fe20008ffe4ff */
[----:B------:R0:W-:Y:S01]  /*f6b0*/  STL [R1+0x7c], R13 ;  /* 0x00007c0d01007387 */ /* 0x0001e20000100800 */
[----:B------:R-:W-:-:S03]  /*f6c0*/  ISETP.GE.U32.AND P1, PT, R13, UR8, PT ;  /* 0x000000080d007c0c */ /* 0x000fc6000bf26070 */
[----:B------:R0:W-:Y:S01]  /*f6d0*/  STL [R1+0x78], R15 ;  /* 0x0000780f01007387 */ /* 0x0001e20000100800 */
[----:B------:R-:W-:-:S13]  /*f6e0*/  ISETP.GE.U32.AND.EX P1, PT, R15, UR9, PT, P1 ;  /* 0x000000090f007c0c */ /* 0x000fda000bf26110 */
[----:B0-----:R-:W-:Y:S05]  /*f6f0*/  @P1 BRA `(.L_x_306) ;  /* 0x00000004004c1947 */ /* 0x001fea0003800000 */
[----:B------:R-:W-:Y:S01]  /*f700*/  ULDC.64 UR8, c[0x0][0x628] ;  /* 0x00018a0000087ab9 */ /* 0x000fe20000000a00 */
[----:B------:R-:W0:Y:S01]  /*f710*/  S2R R12, SR_CTAID.X ;  /* 0x00000000000c7919 */ /* 0x000e220000002500 */
[----:B------:R-:W-:Y:S01]  /*f720*/  ISETP.NE.U32.AND P1, PT, RZ, UR8, PT ;  /* 0x00000008ff007c0c */ /* 0x000fe2000bf25070 */
[----:B------:R-:W-:Y:S01]  /*f730*/  ULDC UR10, c[0x0][0x630] ;  /* 0x00018c00000a7ab9 */ /* 0x000fe20000000800 */
[----:B------:R-:W-:Y:S01]  /*f740*/  IMAD.MOV.U32 R2, RZ, RZ, R13 ;  /* 0x000000ffff027224 */ /* 0x000fe200078e000d */
[----:B------:R-:W1:Y:S01]  /*f750*/  S2R R10, SR_CTAID.Y ;  /* 0x00000000000a7919 */ /* 0x000e620000002600 */
[----:B------:R-:W-:Y:S01]  /*f760*/  ISETP.NE.AND.EX P1, PT, RZ, UR9, PT, P1 ;  /* 0x00000009ff007c0c */ /* 0x000fe2000bf25310 */
[----:B------:R-:W-:-:S12]  /*f770*/  IMAD.MOV.U32 R3, RZ, RZ, R15 ;  /* 0x000000ffff037224 */ /* 0x000fd800078e000f */
[----:B------:R-:W-:Y:S05]  /*f780*/  @!P1 BRA `(.L_x_307) ;  /* 0x0000000000289947 */ /* 0x000fea0003800000 */
[----:B------:R-:W-:Y:S02]  /*f790*/  ULDC UR7, c[0x0][0x634] ;  /* 0x00018d0000077ab9 */ /* 0x000fe40000000800 */
[----:B------:R-:W-:-:S05]  /*f7a0*/  IADD3 R7, P1, R13, UR7, RZ ;  /* 0x000000070d077c10 */ /* 0x000fca000ff3e0ff */
[----:B------:R-:W-:-:S04]  /*f7b0*/  IMAD.X R11, RZ, RZ, R15, P1 ;  /* 0x000000ffff0b7224 */ /* 0x000fc800008e060f */
[----:B------:R-:W-:-:S04]  /*f7c0*/  IMAD.WIDE.U32 R4, R11, UR8, RZ ;  /* 0x000000080b047c25 */ /* 0x000fc8000f8e00ff */
[----:B------:R-:W-:-:S04]  /*f7d0*/  IMAD.WIDE.U32 R4, P1, R7, UR9, R4 ;  /* 0x0000000907047c25 */ /* 0x000fc8000f820004 */
[----:B------:R-:W-:-:S04]  /*f7e0*/  IMAD.WIDE.U32 R6, R7, UR8, RZ ;  /* 0x0000000807067c25 */ /* 0x000fc8000f8e00ff */
[----:B------:R-:W-:Y:S01]  /*f7f0*/  IMAD.X R3, RZ, RZ, RZ, P1 ;  /* 0x000000ffff037224 */ /* 0x000fe200008e06ff */
[----:B------:R-:W-:Y:S01]  /*f800*/  IADD3 RZ, P1, R7, R4, RZ ;  /* 0x0000000407ff7210 */ /* 0x000fe20007f3e0ff */
[----:B------:R-:W-:-:S04]  /*f810*/  IMAD.MOV.U32 R2, RZ, RZ, R5 ;  /* 0x000000ffff027224 */ /* 0x000fc800078e0005 */
[----:B------:R-:W-:-:S08]  /*f820*/  IMAD.WIDE.U32.X R2, R11, UR9, R2, P1 ;  /* 0x000000090b027c25 */ /* 0x000fd000088e0402 */
.L_x_307:
[--C-:B------:R-:W-:Y:S01]  /*f830*/  SHF.R.U64 R11, R2, UR10, R3.reuse ;  /* 0x0000000a020b7c19 */ /* 0x100fe20008001203 */
[----:B------:R-:W-:Y:S01]  /*f840*/  ULDC.64 UR8, c[0x0][0x620] ;  /* 0x0001880000087ab9 */ /* 0x000fe20000000a00 */
[----:B------:R-:W-:Y:S01]  /*f850*/  SHF.R.U32.HI R2, RZ, UR10, R3 ;  /* 0x0000000aff027c19 */ /* 0x000fe20008011603 */
[----:B------:R-:W-:Y:S01]  /*f860*/  IMAD.MOV.U32 R3, RZ, RZ, R15 ;  /* 0x000000ffff037224 */ /* 0x000fe200078e000f */
[----:B------:R-:W-:Y:S01]  /*f870*/  IADD3 R5, P1, RZ, -R11, RZ ;  /* 0x8000000bff057210 */ /* 0x000fe20007f3e0ff */
[----:B------:R-:W-:Y:S01]  /*f880*/  ULDC UR7, c[0x0][0x150] ;  /* 0x0000540000077ab9 */ /* 0x000fe20000000800 */
[----:B0-----:R-:W-:Y:S01]  /*f890*/  I2FP.F32.U32 R6, R12 ;  /* 0x0000000c00067245 */ /* 0x001fe20000201000 */
[----:B------:R-:W0:Y:S01]  /*f8a0*/  LDC R7, c[0x0][0x144] ;  /* 0x00005100ff077b82 */ /* 0x000e220000000800 */
[----:B------:R-:W-:Y:S01]  /*f8b0*/  ULDC.64 UR10, c[0x0][0x640] ;  /* 0x00019000000a7ab9 */ /* 0x000fe20000000a00 */
[----:B------:R-:W-:Y:S01]  /*f8c0*/  IMAD.X R2, RZ, RZ, ~R2, P1 ;  /* 0x000000ffff027224 */ /* 0x000fe200008e0e02 */
[----:B------:R-:W-:Y:S01]  /*f8d0*/  ISETP.NE.U32.AND P1, PT, RZ, UR10, PT ;  /* 0x0000000aff007c0c */ /* 0x000fe2000bf25070 */
[----:B------:R-:W-:Y:S01]  /*f8e0*/  FMUL R6, R6, UR7 ;  /* 0x0000000706067c20 */ /* 0x000fe20008400000 */
[----:B------:R-:W-:Y:S01]  /*f8f0*/  ULDC UR7, c[0x0][0x618] ;  /* 0x0001860000077ab9 */ /* 0x000fe20000000800 */
[----:B------:R-:W-:Y:S01]  /*f900*/  IMAD R4, R2, UR8, RZ ;  /* 0x0000000802047c24 */ /* 0x000fe2000f8e02ff */
[----:B------:R-:W-:Y:S01]  /*f910*/  ISETP.NE.AND.EX P1, PT, RZ, UR11, PT, P1 ;  /* 0x0000000bff007c0c */ /* 0x000fe2000bf25310 */
[----:B------:R-:W-:Y:S01]  /*f920*/  IMAD.MOV.U32 R2, RZ, RZ, R13 ;  /* 0x000000ffff027224 */ /* 0x000fe200078e000d */
[----:B------:R-:W2:Y:S01]  /*f930*/  LDC R15, c[0x0][0x148] ;  /* 0x00005200ff0f7b82 */ /* 0x000ea20000000800 */
[----:B------:R-:W3:Y:S02]  /*f940*/  F2I.U32.TRUNC.NTZ R6, R6 ;  /* 0x0000000600067305 */ /* 0x000ee4000020f000 */
[----:B------:R-:W-:Y:S01]  /*f950*/  IMAD.WIDE.U32 R2, R5, UR8, R2 ;  /* 0x0000000805027c25 */ /* 0x000fe2000f8e0002 */
[----:B------:R-:W-:-:S03]  /*f960*/  ULDC UR8, c[0x0][0x154] ;  /* 0x0000550000087ab9 */ /* 0x000fc60000000800 */
[----:B------:R-:W-:Y:S01]  /*f970*/  IMAD R5, R5, UR9, R4 ;  /* 0x0000000905057c24 */ /* 0x000fe2000f8e0204 */
[----:B------:R-:W-:-:S03]  /*f980*/  ULDC UR9, c[0x0][0x608] ;  /* 0x0001820000097ab9 */ /* 0x000fc60000000800 */
[----:B------:R-:W-:-:S05]  /*f990*/  IMAD.IADD R3, R3, 0x1, R5 ;  /* 0x0000000103037824 */ /* 0x000fca00078e0205 */
[----:B------:R-:W-:Y:S01]  /*f9a0*/  SHF.R.U64 R13, R2, UR7, R3 ;  /* 0x00000007020d7c19 */ /* 0x000fe20008001203 */
[----:B---3--:R-:W-:Y:S01]  /*f9b0*/  IMAD.MOV R6, RZ, RZ, -R6 ;  /* 0x000000ffff067224 */ /* 0x008fe200078e0a06 */
[----:B-1----:R-:W-:-:S03]  /*f9c0*/  I2FP.F32.U32 R2, R10 ;  /* 0x0000000a00027245 */ /* 0x002fc60000201000 */
[----:B0-----:R-:W-:Y:S02]  /*f9d0*/  IMAD R19, R7, R6, R12 ;  /* 0x0000000607137224 */ /* 0x001fe400078e020c */
[----:B------:R-:W-:Y:S01]  /*f9e0*/  FMUL R4, R2, UR8 ;  /* 0x0000000802047c20 */ /* 0x000fe20008400000 */
[----:B------:R-:W-:Y:S01]  /*f9f0*/  SHF.R.U32.HI R2, RZ, UR7, R3 ;  /* 0x00000007ff027c19 */ /* 0x000fe20008011603 */
[----:B------:R-:W-:Y:S02]  /*fa00*/  ULDC UR7, c[0x0][0x658] ;  /* 0x0001960000077ab9 */ /* 0x000fe40000000800 */
[----:B------:R0:W1:Y:S01]  /*fa10*/  F2I.U32.TRUNC.NTZ R18, R4 ;  /* 0x0000000400127305 */ /* 0x000062000020f000 */
[--C-:B------:R-:W-:Y:S02]  /*fa20*/  SHF.R.U64 R16, R13, UR9, R2.reuse ;  /* 0x000000090d107c19 */ /* 0x100fe40008001202 */
[----:B------:R-:W-:-:S04]  /*fa30*/  SHF.R.U32.HI R3, RZ, UR9, R2 ;  /* 0x00000009ff037c19 */ /* 0x000fc80008011602 */
[--C-:B------:R-:W-:Y:S02]  /*fa40*/  SHF.R.U64 R14, R16, UR7, R3.reuse ;  /* 0x00000007100e7c19 */ /* 0x100fe40008001203 */
[----:B------:R-:W-:-:S03]  /*fa50*/  SHF.R.U32.HI R3, RZ, UR7, R3 ;  /* 0x00000007ff037c19 */ /* 0x000fc60008011603 */
[----:B------:R-:W-:Y:S01]  /*fa60*/  IMAD.MOV.U32 R2, RZ, RZ, R14 ;  /* 0x000000ffff027224 */ /* 0x000fe200078e000e */
[----:B0-2---:R-:W-:Y:S06]  /*fa70*/  @!P1 BRA `(.L_x_308) ;  /* 0x0000000000289947 */ /* 0x005fec0003800000 */
        /* <DEDUP_REMOVED lines=10> */
.L_x_308:
[----:B------:R-:W-:Y:S01]  /*fb20*/  ULDC UR7, c[0x0][0x648] ;  /* 0x0001920000077ab9 */ /* 0x000fe20000000800 */
[----:B-1----:R-:W-:Y:S01]  /*fb30*/  IMAD.MOV R18, RZ, RZ, -R18 ;  /* 0x000000ffff127224 */ /* 0x002fe200078e0a12 */
[----:B------:R-:W-:Y:S01]  /*fb40*/  SHF.R.U64 R3, R2, UR7, R3 ;  /* 0x0000000702037c19 */ /* 0x000fe20008001203 */
[----:B------:R-:W-:Y:S01]  /*fb50*/  ULDC UR7, c[0x0][0x638] ;  /* 0x00018e0000077ab9 */ /* 0x000fe20000000800 */
[----:B------:R-:W-:Y:S01]  /*fb60*/  LOP3.LUT R2, R16, UR6, RZ, 0xc0, !PT ;  /* 0x0000000610027c12 */ /* 0x000fe2000f8ec0ff */
[----:B------:R-:W-:Y:S01]  /*fb70*/  @P2 IMAD R19, R15, R18, R10 ;  /* 0x000000120f132224 */ /* 0x000fe200078e020a */
[----:B------:R-:W-:Y:S01]  /*fb80*/  LOP3.LUT R13, R13, UR4, RZ, 0xc0, !PT ;  /* 0x000000040d0d7c12 */ /* 0x000fe2000f8ec0ff */
[----:B------:R-:W-:Y:S01]  /*fb90*/  IMAD.MOV R5, RZ, RZ, -R3 ;  /* 0x000000ffff057224 */ /* 0x000fe200078e0a03 */
[----:B------:R-:W-:Y:S01]  /*fba0*/  ULDC UR8, c[0x0][0x610] ;  /* 0x0001840000087ab9 */ /* 0x000fe20000000800 */
[----:B------:R-:W-:Y:S02]  /*fbb0*/  IMAD R2, R3, UR5, R2 ;  /* 0x0000000503027c24 */ /* 0x000fe4000f8e0202 */
[----:B------:R-:W-:Y:S01]  /*fbc0*/  IMAD R14, R5, UR7, R14 ;  /* 0x00000007050e7c24 */ /* 0x000fe2000f8e020e */
[----:B------:R-:W-:Y:S01]  /*fbd0*/  ULDC UR7, c[0x0][0x600] ;  /* 0x0001800000077ab9 */ /* 0x000fe20000000800 */
[----:B------:R-:W-:-:S02]  /*fbe0*/  IMAD R5, R2, UR8, R19 ;  /* 0x0000000802057c24 */ /* 0x000fc4000f8e0213 */
[----:B------:R-:W-:Y:S02]  /*fbf0*/  IMAD R14, R14, UR7, R13 ;  /* 0x000000070e0e7c24 */ /* 0x000fe4000f8e020d */
[----:B------:R-:W-:-:S03]  /*fc00*/  IMAD.MOV.U32 R2, RZ, RZ, 0x1 ;  /* 0x00000001ff027424 */ /* 0x000fc600078e00ff */
[----:B------:R-:W-:Y:S02]  /*fc10*/  SEL R6, R14, R5, !P2 ;  /* 0x000000050e067207 */ /* 0x000fe40005000000 */
[----:B------:R-:W-:-:S07]  /*fc20*/  SEL R5, R5, R14, !P2 ;  /* 0x0000000e05057207 */ /* 0x000fce0005000000 */
.L_x_306:
[----:B------:R-:W-:Y:S05]  /*fc30*/  BSYNC B1 ;  /* 0x0000000000017941 */ /* 0x000fea0003800000 */
.L_x_305:
[----:B------:R-:W-:-:S13]  /*fc40*/  LOP3.LUT P1, RZ, R2, 0xff, RZ, 0xc0, !PT ;  /* 0x000000ff02ff7812 */ /* 0x000fda000782c0ff */
[----:B------:R-:W-:Y:S05]  /*fc50*/  @P1 BRA `(.L_x_309) ;  /* 0xfffffff400281947 */ /* 0x000fea000383ffff */
[----:B------:R-:W-:Y:S05]  /*fc60*/  BSYNC B0 ;  /* 0x0000000000007941 */ /* 0x000fea0003800000 */
.L_x_297:
[----:B------:R-:W-:-:S03]  /*fc70*/  UMOV UR7, 0xffffffff ;  /* 0xffffffff00077882 */ /* 0x000fc60000000000 */
[----:B------:R-:W-:Y:S05]  /*fc80*/  BRA.DIV UR7, `(.L_x_310) ;  /* 0x0000000607947947 */ /* 0x000fea000b800000 */
[----:B------:R-:W-:-:S13]  /*fc90*/  ELECT P0, URZ, PT ;  /* 0x00000000003f782f */ /* 0x000fda0003800000 */
.L_x_327:
[----:B------:R-:W-:Y:S04]  /*fca0*/  BSSY B0, `(.L_x_311) ;  /* 0x0000047000007945 */ /* 0x000fe80003800000 */
[----:B------:R-:W-:Y:S05]  /*fcb0*/  @!P0 BRA `(.L_x_312) ;  /* 0x0000000400148947 */ /* 0x000fea0003800000 */
[----:B------:R-:W-:-:S04]  /*fcc0*/  ULOP3.LUT UR7, UR13, 0x2, URZ, 0xfc, !UPT ;  /* 0x000000020d077892 */ /* 0x000fc8000f8efc3f */
[----:B------:R-:W-:-:S06]  /*fcd0*/  UISETP.NE.AND UP0, UPT, UR7, 0x3, UPT ;  /* 0x000000030700788c */ /* 0x000fcc000bf05270 */
[----:B------:R-:W-:-:S13]  /*fce0*/  PLOP3.LUT P0, PT, PT, PT, UP0, 0x80, 0x0 ;  /* 0x000000000000781c */ /* 0x000fda0003f0f008 */
[----:B------:R-:W-:Y:S05]  /*fcf0*/  @!P0 BRA `(.L_x_313) ;  /* 0x0000000000048947 */ /* 0x000fea0003800000 */
[----:B------:R-:W-:Y:S01]  /*fd00*/  BPT.TRAP 0x1 ;  /* 0x000000040000795c */ /* 0x000fe20000300000 */
.L_x_313:
[----:B------:R-:W0:Y:S01]  /*fd10*/  S2R R3, SR_CgaCtaId ;  /* 0x0000000000037919 */ /* 0x000e220000008800 */
[----:B------:R-:W-:-:S04]  /*fd20*/  MOV R2, 0x400 ;  /* 0x0000040000027802 */ /* 0x000fc80000000f00 */
[----:B0-----:R-:W-:Y:S02]  /*fd30*/  LEA R3, R3, R2, 0x18 ;  /* 0x0000000203037211 */ /* 0x001fe400078ec0ff */
[----:B------:R-:W-:-:S03]  /*fd40*/  SHF.L.U32 R2, R0, 0x1f, RZ ;  /* 0x0000001f00027819 */ /* 0x000fc600000006ff */
[----:B------:R-:W-:-:S04]  /*fd50*/  VIADD R3, R3, 0x38 ;  /* 0x0000003803037836 */ /* 0x000fc80000000000 */
[C---:B------:R-:W-:Y:S02]  /*fd60*/  IMAD R7, R8.reuse, 0x8, R3 ;  /* 0x0000000808077824 */ /* 0x040fe400078e0203 */
[----:B------:R-:W-:Y:S02]  /*fd70*/  VIADD R8, R8, 0x1 ;  /* 0x0000000108087836 */ /* 0x000fe40000000000 */
[----:B------:R-:W0:Y:S03]  /*fd80*/  SYNCS.PHASECHK.TRANS64.TRYWAIT P0, [R7+URZ], R2 ;  /* 0x00000002070075a7 */ /* 0x000e26000800017f */
[----:B------:R-:W-:-:S04]  /*fd90*/  ISETP.NE.AND P1, PT, R8, 0x7, PT ;  /* 0x000000070800780c */ /* 0x000fc80003f25270 */
[----:B------:R-:W-:Y:S02]  /*fda0*/  SEL R5, RZ, 0x1, P1 ;  /* 0x00000001ff057807 */ /* 0x000fe40000800000 */
[----:B------:R-:W-:Y:S02]  /*fdb0*/  SEL R8, R8, RZ, P1 ;  /* 0x000000ff08087207 */ /* 0x000fe40000800000 */
[----:B------:R-:W-:-:S03]  /*fdc0*/  LOP3.LUT R5, R0, R5, RZ, 0x3c, !PT ;  /* 0x0000000500057212 */ /* 0x000fc600078e3cff */
[----:B------:R-:W-:Y:S01]  /*fdd0*/  IMAD R9, R8, 0x8, R3 ;  /* 0x0000000808097824 */ /* 0x000fe200078e0203 */
[----:B------:R-:W-:Y:S01]  /*fde0*/  SHF.L.U32 R4, R5, 0x1f, RZ ;  /* 0x0000001f05047819 */ /* 0x000fe200000006ff */
[----:B0-----:R-:W-:Y:S06]  /*fdf0*/  @!P0 BRA `(.L_x_314) ;  /* 0x00000004005c8947 */ /* 0x001fec0003800000 */
.L_x_328:
[----:B------:R-:W1:Y:S01]  /*fe00*/  SYNCS.PHASECHK.TRANS64.TRYWAIT P0, [R9+URZ], R4 ;  /* 0x00000004090075a7 */ /* 0x000e62000800017f */
[----:B------:R-:W-:-:S05]  /*fe10*/  VIADD R0, R8, 0x1 ;  /* 0x0000000108007836 */ /* 0x000fca0000000000 */
[----:B------:R-:W-:-:S04]  /*fe20*/  ISETP.NE.AND P1, PT, R0, 0x7, PT ;  /* 0x000000070000780c */ /* 0x000fc80003f25270 */
[----:B0-----:R-:W-:Y:S02]  /*fe30*/  SEL R2, RZ, 0x1, P1 ;  /* 0x00000001ff027807 */ /* 0x001fe40000800000 */
[----:B------:R-:W-:Y:S02]  /*fe40*/  SEL R0, R0, RZ, P1 ;  /* 0x000000ff00007207 */ /* 0x000fe40000800000 */
[----:B------:R-:W-:-:S03]  /*fe50*/  LOP3.LUT R7, R5, R2, RZ, 0x3c, !PT ;  /* 0x0000000205077212 */ /* 0x000fc600078e3cff */
[----:B------:R-:W-:Y:S01]  /*fe60*/  IMAD R6, R0, 0x8, R3 ;  /* 0x0000000800067824 */ /* 0x000fe200078e0203 */
[----:B------:R-:W-:Y:S01]  /*fe70*/  SHF.L.U32 R5, R7, 0x1f, RZ ;  /* 0x0000001f07057819 */ /* 0x000fe200000006ff */
[----:B-1----:R-:W-:Y:S06]  /*fe80*/  @!P0 BRA `(.L_x_315) ;  /* 0x00000004004c8947 */ /* 0x002fec0003800000 */
.L_x_329:
[----:B------:R-:W1:Y:S01]  /*fe90*/  SYNCS.PHASECHK.TRANS64.TRYWAIT P0, [R6+URZ], R5 ;  /* 0x00000005060075a7 */ /* 0x000e62000800017f */
[----:B------:R-:W-:-:S05]  /*fea0*/  VIADD R0, R0, 0x1 ;  /* 0x0000000100007836 */ /* 0x000fca0000000000 */
[----:B------:R-:W-:-:S04]  /*feb0*/  ISETP.NE.AND P1, PT, R0, 0x7, PT ;  /* 0x000000070000780c */ /* 0x000fc80003f25270 */
[----:B------:R-:W-:Y:S02]  /*fec0*/  SEL R2, RZ, 0x1, P1 ;  /* 0x00000001ff027807 */ /* 0x000fe40000800000 */
[----:B------:R-:W-:Y:S02]  /*fed0*/  SEL R0, R0, RZ, P1 ;  /* 0x000000ff00007207 */ /* 0x000fe40000800000 */
[----:B------:R-:W-:-:S03]  /*fee0*/  LOP3.LUT R7, R7, R2, RZ, 0x3c, !PT ;  /* 0x0000000207077212 */ /* 0x000fc600078e3cff */
[----:B0-----:R-:W-:Y:S01]  /*fef0*/  IMAD R9, R0, 0x8, R3 ;  /* 0x0000000800097824 */ /* 0x001fe200078e0203 */
[----:B------:R-:W-:Y:S01]  /*ff00*/  SHF.L.U32 R4, R7, 0x1f, RZ ;  /* 0x0000001f07047819 */ /* 0x000fe200000006ff */
[----:B-1----:R-:W-:Y:S06]  /*ff10*/  @!P0 BRA `(.L_x_316) ;  /* 0x00000004003c8947 */ /* 0x002fec0003800000 */
.L_x_330:
        /* <DEDUP_REMOVED lines=9> */
.L_x_331:
        /* <DEDUP_REMOVED lines=9> */
.L_x_332:
[----:B------:R-:W1:Y:S01]  /*10040*/  SYNCS.PHASECHK.TRANS64.TRYWAIT P0, [R9+URZ], R4 ;  /* 0x00000004090075a7 */ /* 0x000e62000800017f */
[----:B------:R-:W-:-:S05]  /*10050*/  VIADD R0, R0, 0x1 ;  /* 0x0000000100007836 */ /* 0x000fca0000000000 */
[----:B------:R-:W-:-:S04]  /*10060*/  ISETP.NE.AND P1, PT, R0, 0x7, PT ;  /* 0x000000070000780c */ /* 0x000fc80003f25270 */
[----:B------:R-:W-:Y:S02]  /*10070*/  SEL R2, RZ, 0x1, P1 ;  /* 0x00000001ff027807 */ /* 0x000fe40000800000 */
[----:B------:R-:W-:Y:S02]  /*10080*/  SEL R0, R0, RZ, P1 ;  /* 0x000000ff00007207 */ /* 0x000fe40000800000 */
[----:B------:R-:W-:Y:S01]  /*10090*/  LOP3.LUT R2, R7, R2, RZ, 0x3c, !PT ;  /* 0x0000000207027212 */ /* 0x000fe200078e3cff */
[----:B-1----:R-:W-:Y:S06]  /*100a0*/  @!P0 BRA `(.L_x_319) ;  /* 0x0000000400148947 */ /* 0x002fec0003800000 */
.L_x_333:
[----:B------:R-:W-:Y:S01]  /*100b0*/  IMAD R3, R0, 0x8, R3 ;  /* 0x0000000800037824 */ /* 0x000fe200078e0203 */
[----:B------:R-:W-:-:S07]  /*100c0*/  SHF.L.U32 R0, R2, 0x1f, RZ ;  /* 0x0000001f02007819 */ /* 0x000fce00000006ff */
.L_x_320:
[----:B--2---:R2:W3:Y:S02]  /*100d0*/  SYNCS.PHASECHK.TRANS64.TRYWAIT P0, [R3+URZ], R0 ;  /* 0x00000000030075a7 */ /* 0x0044e4000800017f */
[----:B---3--:R-:W-:Y:S05]  /*100e0*/  @!P0 NANOSLEEP.SYNCS 0x989680 ;  /* 0x009896800000895d */ /* 0x008fea0003900000 */
[----:B------:R-:W3:Y:S02]  /*100f0*/  @!P0 SYNCS.PHASECHK.TRANS64 P0, [R3+URZ], R0 ;  /* 0x00000000030085a7 */ /* 0x000ee4000800007f */
[----:B---3--:R-:W-:Y:S05]  /*10100*/  @!P0 BRA `(.L_x_320) ;  /* 0xfffffffc00f08947 */ /* 0x008fea000383ffff */
.L_x_312:
[----:B------:R-:W-:Y:S05]  /*10110*/  BSYNC B0 ;  /* 0x0000000000007941 */ /* 0x000fea0003800000 */
.L_x_311:
[----:B------:R-:W-:Y:S05]  /*10120*/  EXIT ;  /* 0x000000000000794d */ /* 0x000fea0003800000 */
.L_x_17:
[----:B-1----:R-:W-:-:S04]  /*10130*/  IMAD.U32 R3, RZ, RZ, UR6 ;  /* 0x00000006ff037e24 */ /* 0x002fc8000f8e00ff */
[----:B------:R1:W2:Y:S03]  /*10140*/  SYNCS.PHASECHK.TRANS64.TRYWAIT P0, [R3+URZ], R0 ;  /* 0x00000000030075a7 */ /* 0x0002a6000800017f */
[----:B--2---:R-:W-:Y:S05]  /*10150*/  @!P0 NANOSLEEP.SYNCS 0x989680 ;  /* 0x009896800000895d */ /* 0x004fea0003900000 */
[----:B------:R-:W2:Y:S02]  /*10160*/  @!P0 SYNCS.PHASECHK.TRANS64 P0, [R3+URZ], R0 ;  /* 0x00000000030085a7 */ /* 0x000ea4000800007f */
[----:B--2---:R-:W-:Y:S05]  /*10170*/  @!P0 BRA `(.L_x_17) ;  /* 0xfffffffc00ec8947 */ /* 0x004fea000383ffff */
[----:B------:R-:W-:Y:S05]  /*10180*/  BRA `(.L_x_16) ;  /* 0xffffff18008c7947 */ /* 0x000fea000383ffff */
.L_x_23:
[----:B-----5:R1:W-:Y:S02]  /*10190*/  STL [R1+0x88], R0 ;  /* 0x0000880001007387 */ /* 0x0203e40000100800 */
[----:B-1----:R-:W-:-:S04]  /*101a0*/  IMAD.U32 R0, RZ, RZ, UR9 ;  /* 0x00000009ff007e24 */ /* 0x002fc8000f8e00ff */
[----:B------:R1:W3:Y:S03]  /*101b0*/  SYNCS.PHASECHK.TRANS64.TRYWAIT P0, [R0+URZ], R229 ;  /* 0x000000e5000075a7 */ /* 0x0002e6000800017f */
[----:B---3--:R-:W-:Y:S05]  /*101c0*/  @!P0 NANOSLEEP.SYNCS 0x989680 ;  /* 0x009896800000895d */ /* 0x008fea0003900000 */
[----:B------:R1:W3:Y:S02]  /*101d0*/  @!P0 SYNCS.PHASECHK.TRANS64 P0, [R0+URZ], R229 ;  /* 0x000000e5000085a7 */ /* 0x0002e4000800007f */
[----:B-1----:R1:W5:Y:S02]  /*101e0*/  LDL.LU R0, [R1+0x88] ;  /* 0x0000880001007983 */ /* 0x0023640000300800 */
[----:B-1-3--:R-:W-:Y:S05]  /*101f0*/  @!P0 BRA `(.L_x_23) ;  /* 0xfffffffc00e48947 */ /* 0x00afea000383ffff */
[----:B------:R-:W-:Y:S05]  /*10200*/  BRA `(.L_x_22) ;  /* 0xffffff2800ec7947 */ /* 0x000fea000383ffff */
.L_x_298:
[----:B------:R-:W-:Y:S01]  /*10210*/  BSSY B1, `(.L_x_321) ;  /* 0x0000006000017945 */ /* 0x000fe20003800000 */
[----:B------:R-:W-:-:S07]  /*10220*/  IMAD.MOV.U32 R2, RZ, RZ, -0x1 ;  /* 0xffffffffff027424 */ /* 0x000fce00078e00ff */
[----:B------:R-:W-:Y:S05]  /*10230*/  WARPSYNC.COLLECTIVE R2, `(.L_x_322) ;  /* 0x00000000020c7348 */ /* 0x000fea0003c00000 */
[----:B------:R-:W-:Y:S02]  /*10240*/  ELECT P1, UR62, PT ;  /* 0x00000000003e782f */ /* 0x000fe40003820000 */
[----:B------:R-:W-:Y:S01]  /*10250*/  MOV R2, UR62 ;  /* 0x0000003e00027c02 */ /* 0x000fe20008000f00 */
[----:B------:R-:W-:Y:S10]  /*10260*/  ENDCOLLECTIVE ;  /* 0x000000000000791b */ /* 0x000ff40003800000 */
.L_x_322:
[----:B------:R-:W-:Y:S05]  /*10270*/  BSYNC B1 ;  /* 0x0000000000017941 */ /* 0x000fea0003800000 */
.L_x_321:
[----:B------:R-:W-:Y:S05]  /*10280*/  BRA `(.L_x_323) ;  /* 0xffffffec00a87947 */ /* 0x000fea000383ffff */
.L_x_301:
[----:B-1----:R1:W2:Y:S02]  /*10290*/  SYNCS.PHASECHK.TRANS64.TRYWAIT P1, [R13+URZ+0x38], R4 ;  /* 0x000038040d0075a7 */ /* 0x0022a4000802017f */
[----:B--2---:R-:W-:Y:S05]  /*102a0*/  @!P1 NANOSLEEP.SYNCS 0x989680 ;  /* 0x009896800000995d */ /* 0x004fea0003900000 */
[----:B------:R-:W2:Y:S02]  /*102b0*/  @!P1 SYNCS.PHASECHK.TRANS64 P1, [R13+URZ+0x38], R4 ;  /* 0x000038040d0095a7 */ /* 0x000ea4000802007f */
[----:B--2---:R-:W-:Y:S05]  /*102c0*/  @!P1 BRA `(.L_x_301) ;  /* 0xfffffffc00f09947 */ /* 0x004fea000383ffff */
[----:B------:R-:W-:Y:S05]  /*102d0*/  BRA `(.L_x_324) ;  /* 0xffffffec00dc7947 */ /* 0x000fea000383ffff */
.L_x_310:
[----:B------:R-:W-:Y:S01]  /*102e0*/  BSSY B0, `(.L_x_325) ;  /* 0x0000006000007945 */ /* 0x000fe20003800000 */
[----:B------:R-:W-:-:S07]  /*102f0*/  IMAD.MOV.U32 R2, RZ, RZ, -0x1 ;  /* 0xffffffffff027424 */ /* 0x000fce00078e00ff */
[----:B------:R-:W-:Y:S05]  /*10300*/  WARPSYNC.COLLECTIVE R2, `(.L_x_326) ;  /* 0x00000000020c7348 */ /* 0x000fea0003c00000 */
[----:B------:R-:W-:Y:S02]  /*10310*/  ELECT P1, UR62, PT ;  /* 0x00000000003e782f */ /* 0x000fe40003820000 */
[----:B------:R-:W-:Y:S01]  /*10320*/  MOV R2, UR62 ;  /* 0x0000003e00027c02 */ /* 0x000fe20008000f00 */
[----:B------:R-:W-:Y:S10]  /*10330*/  ENDCOLLECTIVE ;  /* 0x000000000000791b */ /* 0x000ff40003800000 */
.L_x_326:
[----:B------:R-:W-:Y:S05]  /*10340*/  BSYNC B0 ;  /* 0x0000000000007941 */ /* 0x000fea0003800000 */
.L_x_325:
[----:B------:R-:W-:Y:S01]  /*10350*/  PLOP3.LUT P0, PT, P1, PT, PT, 0x80, 0x0 ;  /* 0x000000000000781c */ /* 0x000fe20000f0f070 */
[----:B------:R-:W-:-:S12]  /*10360*/  BRA `(.L_x_327) ;  /* 0xfffffff8004c7947 */ /* 0x000fd8000383ffff */
.L_x_314:
[----:B0-----:R0:W1:Y:S02]  /*10370*/  SYNCS.PHASECHK.TRANS64.TRYWAIT P0, [R7+URZ], R2 ;  /* 0x00000002070075a7 */ /* 0x001064000800017f */
[----:B-1----:R-:W-:Y:S05]  /*10380*/  @!P0 NANOSLEEP.SYNCS 0x989680 ;  /* 0x009896800000895d */ /* 0x002fea0003900000 */
[----:B------:R-:W1:Y:S02]  /*10390*/  @!P0 SYNCS.PHASECHK.TRANS64 P0, [R7+URZ], R2 ;  /* 0x00000002070085a7 */ /* 0x000e64000800007f */
[----:B-1----:R-:W-:Y:S05]  /*103a0*/  @!P0 BRA `(.L_x_314) ;  /* 0xfffffffc00f08947 */ /* 0x002fea000383ffff */
[----:B------:R-:W-:Y:S05]  /*103b0*/  BRA `(.L_x_328) ;  /* 0xfffffff800907947 */ /* 0x000fea000383ffff */
.L_x_315:
[----:B0-----:R0:W1:Y:S02]  /*103c0*/  SYNCS.PHASECHK.TRANS64.TRYWAIT P0, [R9+URZ], R4 ;  /* 0x00000004090075a7 */ /* 0x001064000800017f */
[----:B-1----:R-:W-:Y:S05]  /*103d0*/  @!P0 NANOSLEEP.SYNCS 0x989680 ;  /* 0x009896800000895d */ /* 0x002fea0003900000 */
[----:B------:R-:W1:Y:S02]  /*103e0*/  @!P0 SYNCS.PHASECHK.TRANS64 P0, [R9+URZ], R4 ;  /* 0x00000004090085a7 */ /* 0x000e64000800007f */
[----:B-1----:R-:W-:Y:S05]  /*103f0*/  @!P0 BRA `(.L_x_315) ;  /* 0xfffffffc00f08947 */ /* 0x002fea000383ffff */
[----:B------:R-:W-:Y:S05]  /*10400*/  BRA `(.L_x_329) ;  /* 0xfffffff800a07947 */ /* 0x000fea000383ffff */
.L_x_316:
[----:B0-----:R0:W1:Y:S02]  /*10410*/  SYNCS.PHASECHK.TRANS64.TRYWAIT P0, [R6+URZ], R5 ;  /* 0x00000005060075a7 */ /* 0x001064000800017f */
[----:B-1----:R-:W-:Y:S05]  /*10420*/  @!P0 NANOSLEEP.SYNCS 0x989680 ;  /* 0x009896800000895d */ /* 0x002fea0003900000 */
[----:B------:R-:W1:Y:S02]  /*10430*/  @!P0 SYNCS.PHASECHK.TRANS64 P0, [R6+URZ], R5 ;  /* 0x00000005060085a7 */ /* 0x000e64000800007f */
[----:B-1----:R-:W-:Y:S05]  /*10440*/  @!P0 BRA `(.L_x_316) ;  /* 0xfffffffc00f08947 */ /* 0x002fea000383ffff */
[----:B------:R-:W-:Y:S05]  /*10450*/  BRA `(.L_x_330) ;  /* 0xfffffff800b07947 */ /* 0x000fea000383ffff */
.L_x_317:
[----:B0-----:R0:W1:Y:S02]  /*10460*/  SYNCS.PHASECHK.TRANS64.TRYWAIT P0, [R9+URZ], R4 ;  /* 0x00000004090075a7 */ /* 0x001064000800017f */
[----:B-1----:R-:W-:Y:S05]  /*10470*/  @!P0 NANOSLEEP.SYNCS 0x989680 ;  /* 0x009896800000895d */ /* 0x002fea0003900000 */
[----:B------:R-:W1:Y:S02]  /*10480*/  @!P0 SYNCS.PHASECHK.TRANS64 P0, [R9+URZ], R4 ;  /* 0x00000004090085a7 */ /* 0x000e64000800007f */
[----:B-1----:R-:W-:Y:S05]  /*10490*/  @!P0 BRA `(.L_x_317) ;  /* 0xfffffffc00f08947 */ /* 0x002fea000383ffff */
[----:B------:R-:W-:Y:S05]  /*104a0*/  BRA `(.L_x_331) ;  /* 0xfffffff800c07947 */ /* 0x000fea000383ffff */
.L_x_318:
[----:B0-----:R0:W1:Y:S02]  /*104b0*/  SYNCS.PHASECHK.TRANS64.TRYWAIT P0, [R6+URZ], R5 ;  /* 0x00000005060075a7 */ /* 0x001064000800017f */
[----:B-1----:R-:W-:Y:S05]  /*104c0*/  @!P0 NANOSLEEP.SYNCS 0x989680 ;  /* 0x009896800000895d */ /* 0x002fea0003900000 */
[----:B------:R-:W1:Y:S02]  /*104d0*/  @!P0 SYNCS.PHASECHK.TRANS64 P0, [R6+URZ], R5 ;  /* 0x00000005060085a7 */ /* 0x000e64000800007f */
[----:B-1----:R-:W-:Y:S05]  /*104e0*/  @!P0 BRA `(.L_x_318) ;  /* 0xfffffffc00f08947 */ /* 0x002fea000383ffff */
[----:B------:R-:W-:Y:S05]  /*104f0*/  BRA `(.L_x_332) ;  /* 0xfffffff800d07947 */ /* 0x000fea000383ffff */
.L_x_319:
[----:B-1----:R1:W2:Y:S02]  /*10500*/  SYNCS.PHASECHK.TRANS64.TRYWAIT P0, [R9+URZ], R4 ;  /* 0x00000004090075a7 */ /* 0x0022a4000800017f */
[----:B--2---:R-:W-:Y:S05]  /*10510*/  @!P0 NANOSLEEP.SYNCS 0x989680 ;  /* 0x009896800000895d */ /* 0x004fea0003900000 */
[----:B------:R-:W2:Y:S02]  /*10520*/  @!P0 SYNCS.PHASECHK.TRANS64 P0, [R9+URZ], R4 ;  /* 0x00000004090085a7 */ /* 0x000ea4000800007f */
[----:B--2---:R-:W-:Y:S05]  /*10530*/  @!P0 BRA `(.L_x_319) ;  /* 0xfffffffc00f08947 */ /* 0x004fea000383ffff */
[----:B------:R-:W-:Y:S05]  /*10540*/  BRA `(.L_x_333) ;  /* 0xfffffff800d87947 */ /* 0x000fea000383ffff */
.L_x_334:
[----:B------:R-:W-:-:S00]  /*10550*/  BRA `(.L_x_334) ;  /* 0xfffffffc00fc7947 */ /* 0x000fc0000383ffff */
[----:B------:R-:W-:-:S00]  /*10560*/  NOP ;  /* 0x0000000000007918 */ /* 0x000fc00000000000 */
        /* <DEDUP_REMOVED lines=9> */
.L_x_335:


//--------------------- .nv.shared._ZN7cutlass13device_kernelINS_4gemm6kernel13GemmUniversalIN4cute5tupleIJiiiiEEENS1_10collective13CollectiveMmaINS1_37MainloopSm90TmaGmmaWarpSpecializedFP8ILi7ENS5_IJNS4_1CILi1EEESB_SB_EEENS1_35KernelTmaWarpSpecializedCooperativeEEENS5_IJNSA_ILi128EEENSA_ILi256EEENSA_ILi32EEEEEENS_12float_e5m2_tENS5_IJlSB_lEEESJ_SK_NS4_8TiledMMAINS4_8MMA_AtomIJNS4_4SM904GMMA31MMA_64x256x32_F32E5M2E5M2_SS_TNILNSO_7ScaleInE1ELSQ_1EEEEEENS4_6LayoutINS5_IJNSA_ILi2EEESB_SB_EEENS5_IJSB_NSA_ILi0EEESW_EEEEENS5_IJNS4_10UnderscoreESZ_SZ_EEEEENS4_13SM90_TMA_LOADENS4_14ComposedLayoutINS4_7SwizzleILi1ELi4ELi3EEENS4_18smem_ptr_flag_bitsILi8EEENST_INS5_IJNSA_ILi8EEESH_EEENS5_IJSH_SB_EEEEEEEvNS4_8identityES12_S1C_vS1D_EENS_8epilogue10collective6detail29Sm90TmaWarpSpecializedAdapterINS1G_15DefaultEpilogueISJ_SK_SK_NS1F_6thread17LinearCombinationISJ_Li1EffLNS1K_9ScaleType4KindE0ELNS_15FloatRoundStyleE2ESJ_EENS1_15EpilogueDefaultEEEEEvvEEEEvNT_6ParamsE --------------------------
	.section	.nv.shared._ZN7cutlass13device_kernelINS_4gemm6kernel13GemmUniversalIN4cute5tupleIJiiiiEEENS1_10collective13CollectiveMmaINS1_37MainloopSm90TmaGmmaWarpSpecializedFP8ILi7ENS5_IJNS4_1CILi1EEESB_SB_EEENS1_35KernelTmaWarpSpecializedCooperativeEEENS5_IJNSA_ILi128EEENSA_ILi256EEENSA_ILi32EEEEEENS_12float_e5m2_tENS5_IJlSB_lEEESJ_SK_NS4_8TiledMMAINS4_8MMA_AtomIJNS4_4SM904GMMA31MMA_64x256x32_F32E5M2E5M2_SS_TNILNSO_7ScaleInE1ELSQ_1EEEEEENS4_6LayoutINS5_IJNSA_ILi2EEESB_SB_EEENS5_IJSB_NSA_ILi0EEESW_EEEEENS5_IJNS4_10UnderscoreESZ_SZ_EEEEENS4_13SM90_TMA_LOADENS4_14ComposedLayoutINS4_7SwizzleILi1ELi4ELi3EEENS4_18smem_ptr_flag_bitsILi8EEENST_INS5_IJNSA_ILi8EEESH_EEENS5_IJSH_SB_EEEEEEEvNS4_8identityES12_S1C_vS1D_EENS_8epilogue10collective6detail29Sm90TmaWarpSpecializedAdapterINS1G_15DefaultEpilogueISJ_SK_SK_NS1F_6thread17LinearCombinationISJ_Li1EffLNS1K_9ScaleType4KindE0ELNS_15FloatRoundStyleE2ESJ_EENS1_15EpilogueDefaultEEEEEvvEEEEvNT_6ParamsE,"aw",@nobits
	.sectionflags	@""
	.align	16
	.zero		1024


//--------------------- .nv.shared.reserved.0     --------------------------
	.section	.nv.shared.reserved.0,"aw",@nobits
	.weak		__nv_reservedSMEM_offset_0_alias
	.size		__nv_reservedSMEM_offset_0_alias, 0, 0
	.other		__nv_reservedSMEM_offset_0_alias,@"STO_CUDA_RESERVED_SHARED STV_DEFAULT"
__nv_reservedSMEM_offset_0_alias:
	.zero		0


//--------------------- .nv.global                --------------------------
	.section	.nv.global,"aw",@nobits
.nv.global:
	.type		_ZN40_INTERNAL_5ca426b5_4_k_cu_e697d546_303884cute1_E,@object
	.size		_ZN40_INTERNAL_5ca426b5_4_k_cu_e697d546_303884cute1_E,(_ZN40_INTERNAL_5ca426b5_4_k_cu_e697d546_303884cuda3std3__45__cpo6cbeginE - _ZN40_INTERNAL_5ca426b5_4_k_cu_e697d546_303884cute1_E)
_ZN40_INTERNAL_5ca426b5_4_k_cu_e697d546_303884cute1_E:
	.zero		1
	.type		_ZN40_INTERNAL_5ca426b5_4_k_cu_e697d546_303884cuda3std3__45__cpo6cbeginE,@object
	.size		_ZN40_INTERNAL_5ca426b5_4_k_cu_e697d546_303884cuda3std3__45__cpo6cbeginE,(_ZN40_INTERNAL_5ca426b5_4_k_cu_e697d546_303884cuda3std3__48in_placeE - _ZN40_INTERNAL_5ca426b5_4_k_cu_e697d546_303884cuda3std3__45__cpo6cbeginE)
_ZN40_INTERNAL_5ca426b5_4_k_cu_e697d546_303884cuda3std3__45__cpo6cbeginE:
	.zero		1
	.type		_ZN40_INTERNAL_5ca426b5_4_k_cu_e697d546_303884cuda3std3__48in_placeE,@object
	.size		_ZN40_INTERNAL_5ca426b5_4_k_cu_e697d546_303884cuda3std3__48in_placeE,(_ZN40_INTERNAL_5ca426b5_4_k_cu_e697d546_303884cuda3std6ranges3__45__cpo9iter_moveE - _ZN40_INTERNAL_5ca426b5_4_k_cu_e697d546_303884cuda3std3__48in_placeE)
_ZN40_INTERNAL_5ca426b5_4_k_cu_e697d546_303884cuda3std3__48in_placeE:
	.zero		1
	.type		_ZN40_INTERNAL_5ca426b5_4_k_cu_e697d546_303884cuda3std6ranges3__45__cpo9iter_moveE,@object
	.size		_ZN40_INTERNAL_5ca426b5_4_k_cu_e697d546_303884cuda3std6ranges3__45__cpo9iter_moveE,(_ZN40_INTERNAL_5ca426b5_4_k_cu_e697d546_303884cuda3std3__45__cpo5beginE - _ZN40_INTERNAL_5ca426b5_4_k_cu_e697d546_303884cuda3std6ranges3__45__cpo9iter_moveE)
_ZN40_INTERNAL_5ca426b5_4_k_cu_e697d546_303884cuda3std6ranges3__45__cpo9iter_moveE:
	.zero		1
	.type		_ZN40_INTERNAL_5ca426b5_4_k_cu_e697d546_303884cuda3std3__45__cpo5beginE,@object
	.size		_ZN40_INTERNAL_5ca426b5_4_k_cu_e697d546_303884cuda3std3__45__cpo5beginE,(_ZN40_INTERNAL_5ca426b5_4_k_cu_e697d546_303884cuda3std3__442_GLOBAL__N__5ca426b5_4_k_cu_e697d546_303886ignoreE - _ZN40_INTERNAL_5ca426b5_4_k_cu_e697d546_303884cuda3std3__45__cpo5beginE)
_ZN40_INTERNAL_5ca426b5_4_k_cu_e697d546_303884cuda3std3__45__cpo5beginE:
	.zero		1
	.type		_ZN40_INTERNAL_5ca426b5_4_k_cu_e697d546_303884cuda3std3__442_GLOBAL__N__5ca426b5_4_k_cu_e697d546_303886ignoreE,@object
	.size		_ZN40_INTERNAL_5ca426b5_4_k_cu_e697d546_303884cuda3std3__442_GLOBAL__N__5ca426b5_4_k_cu_e697d546_303886ignoreE,(_ZN40_INTERNAL_5ca426b5_4_k_cu_e697d546_303884cute7productE - _ZN40_INTERNAL_5ca426b5_4_k_cu_e697d546_303884cuda3std3__442_GLOBAL__N__5ca426b5_4_k_cu_e697d546_303886ignoreE)
_ZN40_INTERNAL_5ca426b5_4_k_cu_e697d546_303884cuda3std3__442_GLOBAL__N__5ca426b5_4_k_cu_e697d546_303886ignoreE:
	.zero		1
	.type		_ZN40_INTERNAL_5ca426b5_4_k_cu_e697d546_303884cute7productE,@object
	.size		_ZN40_INTERNAL_5ca426b5_4_k_cu_e697d546_303884cute7productE,(_ZN40_INTERNAL_5ca426b5_4_k_cu_e697d546_303884cuda3std3__45__cpo3endE - _ZN40_INTERNAL_5ca426b5_4_k_cu_e697d546_303884cute7productE)
_ZN40_INTERNAL_5ca426b5_4_k_cu_e697d546_303884cute7productE:
	.zero		1
	.type		_ZN40_INTERNAL_5ca426b5_4_k_cu_e697d546_303884cuda3std3__45__cpo3endE,@object
	.size		_ZN40_INTERNAL_5ca426b5_4_k_cu_e697d546_303884cuda3std3__45__cpo3endE,(_ZN40_INTERNAL_5ca426b5_4_k_cu_e697d546_303884cuda3std3__419piecewise_constructE - _ZN40_INTERNAL_5ca426b5_4_k_cu_e697d546_303884cuda3std3__45__cpo3endE)
_ZN40_INTERNAL_5ca426b5_4_k_cu_e697d546_303884cuda3std3__45__cpo3endE:
	.zero		1
	.type		_ZN40_INTERNAL_5ca426b5_4_k_cu_e697d546_303884cuda3std3__419piecewise_constructE,@object
	.size		_ZN40_INTERNAL_5ca426b5_4_k_cu_e697d546_303884cuda3std3__419piecewise_constructE,(_ZN40_INTERNAL_5ca426b5_4_k_cu_e697d546_303884cuda3std3__45__cpo4cendE - _ZN40_INTERNAL_5ca426b5_4_k_cu_e697d546_303884cuda3std3__419piecewise_constructE)
_ZN40_INTERNAL_5ca426b5_4_k_cu_e697d546_303884cuda3std3__419piecewise_constructE:
	.zero		1
	.type		_ZN40_INTERNAL_5ca426b5_4_k_cu_e697d546_303884cuda3std3__45__cpo4cendE,@object
	.size		_ZN40_INTERNAL_5ca426b5_4_k_cu_e697d546_303884cuda3std3__45__cpo4cendE,(_ZN40_INTERNAL_5ca426b5_4_k_cu_e697d546_303884cuda3std6ranges3__45__cpo4swapE - _ZN40_INTERNAL_5ca426b5_4_k_cu_e697d546_303884cuda3std3__45__cpo4cendE)
_ZN40_INTERNAL_5ca426b5_4_k_cu_e697d546_303884cuda3std3__45__cpo4cendE:
	.zero		1
	.type		_ZN40_INTERNAL_5ca426b5_4_k_cu_e697d546_303884cuda3std6ranges3__45__cpo4swapE,@object
	.size		_ZN40_INTERNAL_5ca426b5_4_k_cu_e697d546_303884cuda3std6ranges3__45__cpo4swapE,(.L_7 - _ZN40_INTERNAL_5ca426b5_4_k_cu_e697d546_303884cuda3std6ranges3__45__cpo4swapE)
_ZN40_INTERNAL_5ca426b5_4_k_cu_e697d546_303884cuda3std6ranges3__45__cpo4swapE:
	.zero		1
.L_7:


//--------------------- .nv.constant0._ZN7cutlass13device_kernelINS_4gemm6kernel13GemmUniversalIN4cute5tupleIJiiiiEEENS1_10collective13CollectiveMmaINS1_37MainloopSm90TmaGmmaWarpSpecializedFP8ILi7ENS5_IJNS4_1CILi1EEESB_SB_EEENS1_35KernelTmaWarpSpecializedCooperativeEEENS5_IJNSA_ILi128EEENSA_ILi256EEENSA_ILi32EEEEEENS_12float_e5m2_tENS5_IJlSB_lEEESJ_SK_NS4_8TiledMMAINS4_8MMA_AtomIJNS4_4SM904GMMA31MMA_64x256x32_F32E5M2E5M2_SS_TNILNSO_7ScaleInE1ELSQ_1EEEEEENS4_6LayoutINS5_IJNSA_ILi2EEESB_SB_EEENS5_IJSB_NSA_ILi0EEESW_EEEEENS5_IJNS4_10UnderscoreESZ_SZ_EEEEENS4_13SM90_TMA_LOADENS4_14ComposedLayoutINS4_7SwizzleILi1ELi4ELi3EEENS4_18smem_ptr_flag_bitsILi8EEENST_INS5_IJNSA_ILi8EEESH_EEENS5_IJSH_SB_EEEEEEEvNS4_8identityES12_S1C_vS1D_EENS_8epilogue10collective6detail29Sm90TmaWarpSpecializedAdapterINS1G_15DefaultEpilogueISJ_SK_SK_NS1F_6thread17LinearCombinationISJ_Li1EffLNS1K_9ScaleType4KindE0ELNS_15FloatRoundStyleE2ESJ_EENS1_15EpilogueDefaultEEEEEvvEEEEvNT_6ParamsE --------------------------
	.section	.nv.constant0._ZN7cutlass13device_kernelINS_4gemm6kernel13GemmUniversalIN4cute5tupleIJiiiiEEENS1_10collective13CollectiveMmaINS1_37MainloopSm90TmaGmmaWarpSpecializedFP8ILi7ENS5_IJNS4_1CILi1EEESB_SB_EEENS1_35KernelTmaWarpSpecializedCooperativeEEENS5_IJNSA_ILi128EEENSA_ILi256EEENSA_ILi32EEEEEENS_12float_e5m2_tENS5_IJlSB_lEEESJ_SK_NS4_8TiledMMAINS4_8MMA_AtomIJNS4_4SM904GMMA31MMA_64x256x32_F32E5M2E5M2_SS_TNILNSO_7ScaleInE1ELSQ_1EEEEEENS4_6LayoutINS5_IJNSA_ILi2EEESB_SB_EEENS5_IJSB_NSA_ILi0EEESW_EEEEENS5_IJNS4_10UnderscoreESZ_SZ_EEEEENS4_13SM90_TMA_LOADENS4_14ComposedLayoutINS4_7SwizzleILi1ELi4ELi3EEENS4_18smem_ptr_flag_bitsILi8EEENST_INS5_IJNSA_ILi8EEESH_EEENS5_IJSH_SB_EEEEEEEvNS4_8identityES12_S1C_vS1D_EENS_8epilogue10collective6detail29Sm90TmaWarpSpecializedAdapterINS1G_15DefaultEpilogueISJ_SK_SK_NS1F_6thread17LinearCombinationISJ_Li1EffLNS1K_9ScaleType4KindE0ELNS_15FloatRoundStyleE2ESJ_EENS1_15EpilogueDefaultEEEEEvvEEEEvNT_6ParamsE,"a",@progbits
	.sectionflags	@""
	.align	4
.nv.constant0._ZN7cutlass13device_kernelINS_4gemm6kernel13GemmUniversalIN4cute5tupleIJiiiiEEENS1_10collective13CollectiveMmaINS1_37MainloopSm90TmaGmmaWarpSpecializedFP8ILi7ENS5_IJNS4_1CILi1EEESB_SB_EEENS1_35KernelTmaWarpSpecializedCooperativeEEENS5_IJNSA_ILi128EEENSA_ILi256EEENSA_ILi32EEEEEENS_12float_e5m2_tENS5_IJlSB_lEEESJ_SK_NS4_8TiledMMAINS4_8MMA_AtomIJNS4_4SM904GMMA31MMA_64x256x32_F32E5M2E5M2_SS_TNILNSO_7ScaleInE1ELSQ_1EEEEEENS4_6LayoutINS5_IJNSA_ILi2EEESB_SB_EEENS5_IJSB_NSA_ILi0EEESW_EEEEENS5_IJNS4_10UnderscoreESZ_SZ_EEEEENS4_13SM90_TMA_LOADENS4_14ComposedLayoutINS4_7SwizzleILi1ELi4ELi3EEENS4_18smem_ptr_flag_bitsILi8EEENST_INS5_IJNSA_ILi8EEESH_EEENS5_IJSH_SB_EEEEEEEvNS4_8identityES12_S1C_vS1D_EENS_8epilogue10collective6detail29Sm90TmaWarpSpecializedAdapterINS1G_15DefaultEpilogueISJ_SK_SK_NS1F_6thread17LinearCombinationISJ_Li1EffLNS1K_9ScaleType4KindE0ELNS_15FloatRoundStyleE2ESJ_EENS1_15EpilogueDefaultEEEEEvvEEEEvNT_6ParamsE:
	.zero		1664


//--------------------- SYMBOLS --------------------------

	.type		.nv.reservedSmem.offset0,@object
	.size		.nv.reservedSmem.offset0,0x4
